//
// Generated by NVIDIA NVVM Compiler
//
// Compiler Build ID: CL-36424714
// Cuda compilation tools, release 13.0, V13.0.88
// Based on NVVM 20.0.0
//

.version 9.0
.target sm_100
.address_size 64

	// .globl	_Z13random_matrixPiiiiijP17curandStateXORWOW
.global .align 4 .b8 precalc_xorwow_matrix[102400];
.global .align 4 .b8 precalc_xorwow_offset_matrix[102400];
.global .align 4 .b8 mrg32k3aM1[2304];
.global .align 4 .b8 mrg32k3aM2[2304];
.global .align 4 .b8 mrg32k3aM1SubSeq[2016];
.global .align 4 .b8 mrg32k3aM2SubSeq[2016];
.global .align 4 .b8 mrg32k3aM1Seq[2304];
.global .align 4 .b8 mrg32k3aM2Seq[2304];
.const .align 8 .b8 __cr_lgamma_table[72];

.visible .entry _Z13random_matrixPiiiiijP17curandStateXORWOW(
	.param .u64 .ptr .align 1 _Z13random_matrixPiiiiijP17curandStateXORWOW_param_0,
	.param .u32 _Z13random_matrixPiiiiijP17curandStateXORWOW_param_1,
	.param .u32 _Z13random_matrixPiiiiijP17curandStateXORWOW_param_2,
	.param .u32 _Z13random_matrixPiiiiijP17curandStateXORWOW_param_3,
	.param .u32 _Z13random_matrixPiiiiijP17curandStateXORWOW_param_4,
	.param .u32 _Z13random_matrixPiiiiijP17curandStateXORWOW_param_5,
	.param .u64 .ptr .align 1 _Z13random_matrixPiiiiijP17curandStateXORWOW_param_6
)
{
	.reg .pred 	%p<27>;
	.reg .b32 	%r<463>;
	.reg .b64 	%rd<22>;

	ld.param.u64 	%rd8, [_Z13random_matrixPiiiiijP17curandStateXORWOW_param_0];
	ld.param.u32 	%r207, [_Z13random_matrixPiiiiijP17curandStateXORWOW_param_1];
	ld.param.u32 	%r208, [_Z13random_matrixPiiiiijP17curandStateXORWOW_param_2];
	ld.param.u32 	%r204, [_Z13random_matrixPiiiiijP17curandStateXORWOW_param_3];
	ld.param.u32 	%r205, [_Z13random_matrixPiiiiijP17curandStateXORWOW_param_4];
	ld.param.u32 	%r206, [_Z13random_matrixPiiiiijP17curandStateXORWOW_param_5];
	ld.param.u64 	%rd9, [_Z13random_matrixPiiiiijP17curandStateXORWOW_param_6];
	mov.u32 	%r209, %tid.x;
	mov.u32 	%r210, %ntid.x;
	mov.u32 	%r211, %ctaid.x;
	mad.lo.s32 	%r1, %r210, %r211, %r209;
	mov.u32 	%r212, %tid.y;
	mov.u32 	%r213, %ntid.y;
	mov.u32 	%r214, %ctaid.y;
	mad.lo.s32 	%r215, %r213, %r214, %r212;
	setp.ge.s32 	%p1, %r1, %r207;
	setp.ge.s32 	%p2, %r215, %r208;
	or.pred  	%p3, %p1, %p2;
	@%p3 bra 	$L__BB0_44;
	cvta.to.global.u64 	%rd10, %rd9;
	mad.lo.s32 	%r218, %r208, %r1, %r215;
	cvt.s64.s32 	%rd1, %r218;
	mul.wide.s32 	%rd11, %r218, 48;
	add.s64 	%rd2, %rd10, %rd11;
	xor.b32  	%r219, %r206, -1429050551;
	mul.lo.s32 	%r3, %r219, 1099087573;
	add.s32 	%r220, %r3, -638133224;
	add.s32 	%r377, %r3, 123456789;
	st.global.v2.u32 	[%rd2], {%r220, %r377};
	xor.b32  	%r376, %r3, 362436069;
	mov.b32 	%r375, -123459836;
	st.global.v2.u32 	[%rd2+8], {%r376, %r375};
	add.s32 	%r373, %r3, 5783321;
	mov.b32 	%r374, -589760388;
	st.global.v2.u32 	[%rd2+16], {%r374, %r373};
	setp.eq.s32 	%p4, %r218, 0;
	@%p4 bra 	$L__BB0_43;
	mov.b32 	%r359, 0;
	mov.b32 	%r375, -123459836;
	mov.b32 	%r374, -589760388;
	mov.u64 	%rd13, precalc_xorwow_matrix;
	mov.u64 	%rd21, %rd1;
$L__BB0_3:
	and.b64  	%rd4, %rd21, 3;
	setp.eq.s64 	%p5, %rd4, 0;
	@%p5 bra 	$L__BB0_42;
	mul.wide.u32 	%rd12, %r359, 3200;
	add.s64 	%rd5, %rd13, %rd12;
	cvt.u32.u64 	%r13, %rd4;
	mov.b32 	%r360, 0;
$L__BB0_5:
	mov.b32 	%r373, 0;
	mov.u32 	%r374, %r373;
	mov.u32 	%r375, %r373;
	mov.u32 	%r376, %r373;
	mov.u32 	%r377, %r373;
	mov.u32 	%r366, %r373;
$L__BB0_6:
	mul.wide.u32 	%rd14, %r366, 4;
	add.s64 	%rd15, %rd2, %rd14;
	ld.global.u32 	%r21, [%rd15+4];
	shl.b32 	%r22, %r366, 5;
	mov.b32 	%r372, 0;
$L__BB0_7:
	.pragma "nounroll";
	shr.u32 	%r227, %r21, %r372;
	and.b32  	%r228, %r227, 1;
	setp.eq.b32 	%p6, %r228, 1;
	not.pred 	%p7, %p6;
	add.s32 	%r229, %r22, %r372;
	mul.lo.s32 	%r230, %r229, 5;
	mul.wide.u32 	%rd16, %r230, 4;
	add.s64 	%rd6, %rd5, %rd16;
	@%p7 bra 	$L__BB0_9;
	ld.global.u32 	%r231, [%rd6];
	xor.b32  	%r377, %r377, %r231;
	ld.global.u32 	%r232, [%rd6+4];
	xor.b32  	%r376, %r376, %r232;
	ld.global.u32 	%r233, [%rd6+8];
	xor.b32  	%r375, %r375, %r233;
	ld.global.u32 	%r234, [%rd6+12];
	xor.b32  	%r374, %r374, %r234;
	ld.global.u32 	%r235, [%rd6+16];
	xor.b32  	%r373, %r373, %r235;
$L__BB0_9:
	and.b32  	%r237, %r227, 2;
	setp.eq.s32 	%p8, %r237, 0;
	@%p8 bra 	$L__BB0_11;
	ld.global.u32 	%r238, [%rd6+20];
	xor.b32  	%r377, %r377, %r238;
	ld.global.u32 	%r239, [%rd6+24];
	xor.b32  	%r376, %r376, %r239;
	ld.global.u32 	%r240, [%rd6+28];
	xor.b32  	%r375, %r375, %r240;
	ld.global.u32 	%r241, [%rd6+32];
	xor.b32  	%r374, %r374, %r241;
	ld.global.u32 	%r242, [%rd6+36];
	xor.b32  	%r373, %r373, %r242;
$L__BB0_11:
	and.b32  	%r244, %r227, 4;
	setp.eq.s32 	%p9, %r244, 0;
	@%p9 bra 	$L__BB0_13;
	ld.global.u32 	%r245, [%rd6+40];
	xor.b32  	%r377, %r377, %r245;
	ld.global.u32 	%r246, [%rd6+44];
	xor.b32  	%r376, %r376, %r246;
	ld.global.u32 	%r247, [%rd6+48];
	xor.b32  	%r375, %r375, %r247;
	ld.global.u32 	%r248, [%rd6+52];
	xor.b32  	%r374, %r374, %r248;
	ld.global.u32 	%r249, [%rd6+56];
	xor.b32  	%r373, %r373, %r249;
$L__BB0_13:
	and.b32  	%r251, %r227, 8;
	setp.eq.s32 	%p10, %r251, 0;
	@%p10 bra 	$L__BB0_15;
	ld.global.u32 	%r252, [%rd6+60];
	xor.b32  	%r377, %r377, %r252;
	ld.global.u32 	%r253, [%rd6+64];
	xor.b32  	%r376, %r376, %r253;
	ld.global.u32 	%r254, [%rd6+68];
	xor.b32  	%r375, %r375, %r254;
	ld.global.u32 	%r255, [%rd6+72];
	xor.b32  	%r374, %r374, %r255;
	ld.global.u32 	%r256, [%rd6+76];
	xor.b32  	%r373, %r373, %r256;
$L__BB0_15:
	and.b32  	%r258, %r227, 16;
	setp.eq.s32 	%p11, %r258, 0;
	@%p11 bra 	$L__BB0_17;
	ld.global.u32 	%r259, [%rd6+80];
	xor.b32  	%r377, %r377, %r259;
	ld.global.u32 	%r260, [%rd6+84];
	xor.b32  	%r376, %r376, %r260;
	ld.global.u32 	%r261, [%rd6+88];
	xor.b32  	%r375, %r375, %r261;
	ld.global.u32 	%r262, [%rd6+92];
	xor.b32  	%r374, %r374, %r262;
	ld.global.u32 	%r263, [%rd6+96];
	xor.b32  	%r373, %r373, %r263;
$L__BB0_17:
	and.b32  	%r265, %r227, 32;
	setp.eq.s32 	%p12, %r265, 0;
	@%p12 bra 	$L__BB0_19;
	ld.global.u32 	%r266, [%rd6+100];
	xor.b32  	%r377, %r377, %r266;
	ld.global.u32 	%r267, [%rd6+104];
	xor.b32  	%r376, %r376, %r267;
	ld.global.u32 	%r268, [%rd6+108];
	xor.b32  	%r375, %r375, %r268;
	ld.global.u32 	%r269, [%rd6+112];
	xor.b32  	%r374, %r374, %r269;
	ld.global.u32 	%r270, [%rd6+116];
	xor.b32  	%r373, %r373, %r270;
$L__BB0_19:
	and.b32  	%r272, %r227, 64;
	setp.eq.s32 	%p13, %r272, 0;
	@%p13 bra 	$L__BB0_21;
	ld.global.u32 	%r273, [%rd6+120];
	xor.b32  	%r377, %r377, %r273;
	ld.global.u32 	%r274, [%rd6+124];
	xor.b32  	%r376, %r376, %r274;
	ld.global.u32 	%r275, [%rd6+128];
	xor.b32  	%r375, %r375, %r275;
	ld.global.u32 	%r276, [%rd6+132];
	xor.b32  	%r374, %r374, %r276;
	ld.global.u32 	%r277, [%rd6+136];
	xor.b32  	%r373, %r373, %r277;
$L__BB0_21:
	and.b32  	%r279, %r227, 128;
	setp.eq.s32 	%p14, %r279, 0;
	@%p14 bra 	$L__BB0_23;
	ld.global.u32 	%r280, [%rd6+140];
	xor.b32  	%r377, %r377, %r280;
	ld.global.u32 	%r281, [%rd6+144];
	xor.b32  	%r376, %r376, %r281;
	ld.global.u32 	%r282, [%rd6+148];
	xor.b32  	%r375, %r375, %r282;
	ld.global.u32 	%r283, [%rd6+152];
	xor.b32  	%r374, %r374, %r283;
	ld.global.u32 	%r284, [%rd6+156];
	xor.b32  	%r373, %r373, %r284;
$L__BB0_23:
	and.b32  	%r286, %r227, 256;
	setp.eq.s32 	%p15, %r286, 0;
	@%p15 bra 	$L__BB0_25;
	ld.global.u32 	%r287, [%rd6+160];
	xor.b32  	%r377, %r377, %r287;
	ld.global.u32 	%r288, [%rd6+164];
	xor.b32  	%r376, %r376, %r288;
	ld.global.u32 	%r289, [%rd6+168];
	xor.b32  	%r375, %r375, %r289;
	ld.global.u32 	%r290, [%rd6+172];
	xor.b32  	%r374, %r374, %r290;
	ld.global.u32 	%r291, [%rd6+176];
	xor.b32  	%r373, %r373, %r291;
$L__BB0_25:
	and.b32  	%r293, %r227, 512;
	setp.eq.s32 	%p16, %r293, 0;
	@%p16 bra 	$L__BB0_27;
	ld.global.u32 	%r294, [%rd6+180];
	xor.b32  	%r377, %r377, %r294;
	ld.global.u32 	%r295, [%rd6+184];
	xor.b32  	%r376, %r376, %r295;
	ld.global.u32 	%r296, [%rd6+188];
	xor.b32  	%r375, %r375, %r296;
	ld.global.u32 	%r297, [%rd6+192];
	xor.b32  	%r374, %r374, %r297;
	ld.global.u32 	%r298, [%rd6+196];
	xor.b32  	%r373, %r373, %r298;
$L__BB0_27:
	and.b32  	%r300, %r227, 1024;
	setp.eq.s32 	%p17, %r300, 0;
	@%p17 bra 	$L__BB0_29;
	ld.global.u32 	%r301, [%rd6+200];
	xor.b32  	%r377, %r377, %r301;
	ld.global.u32 	%r302, [%rd6+204];
	xor.b32  	%r376, %r376, %r302;
	ld.global.u32 	%r303, [%rd6+208];
	xor.b32  	%r375, %r375, %r303;
	ld.global.u32 	%r304, [%rd6+212];
	xor.b32  	%r374, %r374, %r304;
	ld.global.u32 	%r305, [%rd6+216];
	xor.b32  	%r373, %r373, %r305;
$L__BB0_29:
	and.b32  	%r307, %r227, 2048;
	setp.eq.s32 	%p18, %r307, 0;
	@%p18 bra 	$L__BB0_31;
	ld.global.u32 	%r308, [%rd6+220];
	xor.b32  	%r377, %r377, %r308;
	ld.global.u32 	%r309, [%rd6+224];
	xor.b32  	%r376, %r376, %r309;
	ld.global.u32 	%r310, [%rd6+228];
	xor.b32  	%r375, %r375, %r310;
	ld.global.u32 	%r311, [%rd6+232];
	xor.b32  	%r374, %r374, %r311;
	ld.global.u32 	%r312, [%rd6+236];
	xor.b32  	%r373, %r373, %r312;
$L__BB0_31:
	and.b32  	%r314, %r227, 4096;
	setp.eq.s32 	%p19, %r314, 0;
	@%p19 bra 	$L__BB0_33;
	ld.global.u32 	%r315, [%rd6+240];
	xor.b32  	%r377, %r377, %r315;
	ld.global.u32 	%r316, [%rd6+244];
	xor.b32  	%r376, %r376, %r316;
	ld.global.u32 	%r317, [%rd6+248];
	xor.b32  	%r375, %r375, %r317;
	ld.global.u32 	%r318, [%rd6+252];
	xor.b32  	%r374, %r374, %r318;
	ld.global.u32 	%r319, [%rd6+256];
	xor.b32  	%r373, %r373, %r319;
$L__BB0_33:
	and.b32  	%r321, %r227, 8192;
	setp.eq.s32 	%p20, %r321, 0;
	@%p20 bra 	$L__BB0_35;
	ld.global.u32 	%r322, [%rd6+260];
	xor.b32  	%r377, %r377, %r322;
	ld.global.u32 	%r323, [%rd6+264];
	xor.b32  	%r376, %r376, %r323;
	ld.global.u32 	%r324, [%rd6+268];
	xor.b32  	%r375, %r375, %r324;
	ld.global.u32 	%r325, [%rd6+272];
	xor.b32  	%r374, %r374, %r325;
	ld.global.u32 	%r326, [%rd6+276];
	xor.b32  	%r373, %r373, %r326;
$L__BB0_35:
	and.b32  	%r328, %r227, 16384;
	setp.eq.s32 	%p21, %r328, 0;
	@%p21 bra 	$L__BB0_37;
	ld.global.u32 	%r329, [%rd6+280];
	xor.b32  	%r377, %r377, %r329;
	ld.global.u32 	%r330, [%rd6+284];
	xor.b32  	%r376, %r376, %r330;
	ld.global.u32 	%r331, [%rd6+288];
	xor.b32  	%r375, %r375, %r331;
	ld.global.u32 	%r332, [%rd6+292];
	xor.b32  	%r374, %r374, %r332;
	ld.global.u32 	%r333, [%rd6+296];
	xor.b32  	%r373, %r373, %r333;
$L__BB0_37:
	and.b32  	%r335, %r227, 32768;
	setp.eq.s32 	%p22, %r335, 0;
	@%p22 bra 	$L__BB0_39;
	ld.global.u32 	%r336, [%rd6+300];
	xor.b32  	%r377, %r377, %r336;
	ld.global.u32 	%r337, [%rd6+304];
	xor.b32  	%r376, %r376, %r337;
	ld.global.u32 	%r338, [%rd6+308];
	xor.b32  	%r375, %r375, %r338;
	ld.global.u32 	%r339, [%rd6+312];
	xor.b32  	%r374, %r374, %r339;
	ld.global.u32 	%r340, [%rd6+316];
	xor.b32  	%r373, %r373, %r340;
$L__BB0_39:
	add.s32 	%r372, %r372, 16;
	setp.ne.s32 	%p23, %r372, 32;
	@%p23 bra 	$L__BB0_7;
	mad.lo.s32 	%r341, %r366, -31, %r22;
	add.s32 	%r366, %r341, 1;
	setp.ne.s32 	%p24, %r366, 5;
	@%p24 bra 	$L__BB0_6;
	st.global.u32 	[%rd2+4], %r377;
	st.global.u32 	[%rd2+8], %r376;
	st.global.u32 	[%rd2+12], %r375;
	st.global.u32 	[%rd2+16], %r374;
	st.global.u32 	[%rd2+20], %r373;
	add.s32 	%r360, %r360, 1;
	setp.lt.u32 	%p25, %r360, %r13;
	@%p25 bra 	$L__BB0_5;
$L__BB0_42:
	shr.u64 	%rd7, %rd21, 2;
	add.s32 	%r359, %r359, 1;
	setp.gt.u64 	%p26, %rd21, 3;
	mov.u64 	%rd21, %rd7;
	@%p26 bra 	$L__BB0_3;
$L__BB0_43:
	mov.b32 	%r342, 0;
	st.global.v2.u32 	[%rd2+24], {%r342, %r342};
	st.global.u32 	[%rd2+32], %r342;
	mov.b64 	%rd17, 0;
	st.global.u64 	[%rd2+40], %rd17;
	shr.u32 	%r343, %r377, 2;
	xor.b32  	%r344, %r343, %r377;
	st.global.v2.u32 	[%rd2+8], {%r375, %r374};
	shl.b32 	%r345, %r373, 4;
	shl.b32 	%r346, %r344, 1;
	xor.b32  	%r347, %r346, %r345;
	xor.b32  	%r348, %r347, %r344;
	xor.b32  	%r349, %r348, %r373;
	st.global.v2.u32 	[%rd2+16], {%r373, %r349};
	add.s32 	%r350, %r3, -637770787;
	st.global.v2.u32 	[%rd2], {%r350, %r376};
	add.s32 	%r351, %r349, %r350;
	rem.u32 	%r352, %r351, %r205;
	add.s32 	%r353, %r352, %r204;
	cvta.to.global.u64 	%rd18, %rd8;
	shl.b64 	%rd19, %rd1, 2;
	add.s64 	%rd20, %rd18, %rd19;
	st.global.u32 	[%rd20], %r353;
$L__BB0_44:
	ret;

}
	// .globl	_Z23eliminar_iguales_juntosPiiiS_
.visible .entry _Z23eliminar_iguales_juntosPiiiS_(
	.param .u64 .ptr .align 1 _Z23eliminar_iguales_juntosPiiiS__param_0,
	.param .u32 _Z23eliminar_iguales_juntosPiiiS__param_1,
	.param .u32 _Z23eliminar_iguales_juntosPiiiS__param_2,
	.param .u64 .ptr .align 1 _Z23eliminar_iguales_juntosPiiiS__param_3
)
{
	.reg .pred 	%p<68>;
	.reg .b16 	%rs<54>;
	.reg .b32 	%r<145>;
	.reg .b64 	%rd<26>;

	ld.param.u64 	%rd10, [_Z23eliminar_iguales_juntosPiiiS__param_0];
	ld.param.u32 	%r35, [_Z23eliminar_iguales_juntosPiiiS__param_1];
	ld.param.u32 	%r34, [_Z23eliminar_iguales_juntosPiiiS__param_2];
	ld.param.u64 	%rd12, [_Z23eliminar_iguales_juntosPiiiS__param_3];
	cvta.to.global.u64 	%rd1, %rd12;
	mov.u32 	%r36, %tid.x;
	mov.u32 	%r37, %ntid.x;
	mov.u32 	%r38, %ctaid.x;
	mad.lo.s32 	%r1, %r37, %r38, %r36;
	mov.u32 	%r39, %tid.y;
	mov.u32 	%r40, %ntid.y;
	mov.u32 	%r41, %ctaid.y;
	mad.lo.s32 	%r2, %r40, %r41, %r39;
	mul.lo.s32 	%r3, %r34, %r35;
	setp.lt.s32 	%p4, %r3, 1;
	mov.b64 	%rd25, 0;
	mov.pred 	%p67, -1;
	@%p4 bra 	$L__BB1_14;
	mad.lo.s32 	%r4, %r34, %r1, %r2;
	and.b32  	%r5, %r3, 15;
	setp.lt.u32 	%p5, %r3, 16;
	mov.b16 	%rs53, 0;
	mov.b32 	%r136, 0;
	@%p5 bra 	$L__BB1_4;
	and.b32  	%r136, %r3, 2147483632;
	add.s64 	%rd23, %rd1, 32;
	mov.b16 	%rs53, 0;
	mov.b32 	%r130, 0;
$L__BB1_3:
	.pragma "nounroll";
	ld.global.u32 	%r47, [%rd23+-32];
	setp.eq.s32 	%p6, %r47, %r4;
	selp.b32 	%r48, %r130, %r144, %p6;
	ld.global.u32 	%r49, [%rd23+-28];
	setp.eq.s32 	%p8, %r49, %r4;
	add.s32 	%r50, %r130, 1;
	selp.b32 	%r51, %r50, %r48, %p8;
	ld.global.u32 	%r52, [%rd23+-24];
	setp.eq.s32 	%p10, %r52, %r4;
	add.s32 	%r53, %r130, 2;
	selp.b32 	%r54, %r53, %r51, %p10;
	ld.global.u32 	%r55, [%rd23+-20];
	setp.eq.s32 	%p12, %r55, %r4;
	add.s32 	%r56, %r130, 3;
	selp.b32 	%r57, %r56, %r54, %p12;
	ld.global.u32 	%r58, [%rd23+-16];
	setp.eq.s32 	%p14, %r58, %r4;
	add.s32 	%r59, %r130, 4;
	selp.b32 	%r60, %r59, %r57, %p14;
	ld.global.u32 	%r61, [%rd23+-12];
	setp.eq.s32 	%p16, %r61, %r4;
	add.s32 	%r62, %r130, 5;
	selp.b32 	%r63, %r62, %r60, %p16;
	ld.global.u32 	%r64, [%rd23+-8];
	setp.eq.s32 	%p18, %r64, %r4;
	add.s32 	%r65, %r130, 6;
	selp.b32 	%r66, %r65, %r63, %p18;
	ld.global.u32 	%r67, [%rd23+-4];
	setp.eq.s32 	%p20, %r67, %r4;
	add.s32 	%r68, %r130, 7;
	selp.b32 	%r69, %r68, %r66, %p20;
	ld.global.u32 	%r70, [%rd23];
	setp.eq.s32 	%p22, %r70, %r4;
	add.s32 	%r71, %r130, 8;
	selp.b32 	%r72, %r71, %r69, %p22;
	ld.global.u32 	%r73, [%rd23+4];
	setp.eq.s32 	%p24, %r73, %r4;
	add.s32 	%r74, %r130, 9;
	selp.b32 	%r75, %r74, %r72, %p24;
	ld.global.u32 	%r76, [%rd23+8];
	setp.eq.s32 	%p26, %r76, %r4;
	add.s32 	%r77, %r130, 10;
	selp.b32 	%r78, %r77, %r75, %p26;
	ld.global.u32 	%r79, [%rd23+12];
	setp.eq.s32 	%p28, %r79, %r4;
	add.s32 	%r80, %r130, 11;
	selp.b32 	%r81, %r80, %r78, %p28;
	ld.global.u32 	%r82, [%rd23+16];
	setp.eq.s32 	%p30, %r82, %r4;
	add.s32 	%r83, %r130, 12;
	selp.b32 	%r84, %r83, %r81, %p30;
	ld.global.u32 	%r85, [%rd23+20];
	setp.eq.s32 	%p32, %r85, %r4;
	add.s32 	%r86, %r130, 13;
	selp.b32 	%r87, %r86, %r84, %p32;
	ld.global.u32 	%r88, [%rd23+24];
	setp.eq.s32 	%p34, %r88, %r4;
	add.s32 	%r89, %r130, 14;
	selp.b32 	%r90, %r89, %r87, %p34;
	ld.global.u32 	%r91, [%rd23+28];
	setp.eq.s32 	%p36, %r91, %r4;
	selp.b16 	%rs17, 1, %rs53, %p6;
	selp.b16 	%rs18, 1, %rs17, %p8;
	selp.b16 	%rs19, 1, %rs18, %p10;
	selp.b16 	%rs20, 1, %rs19, %p12;
	selp.b16 	%rs21, 1, %rs20, %p14;
	selp.b16 	%rs22, 1, %rs21, %p16;
	selp.b16 	%rs23, 1, %rs22, %p18;
	selp.b16 	%rs24, 1, %rs23, %p20;
	selp.b16 	%rs25, 1, %rs24, %p22;
	selp.b16 	%rs26, 1, %rs25, %p24;
	selp.b16 	%rs27, 1, %rs26, %p26;
	selp.b16 	%rs28, 1, %rs27, %p28;
	selp.b16 	%rs29, 1, %rs28, %p30;
	selp.b16 	%rs30, 1, %rs29, %p32;
	selp.b16 	%rs31, 1, %rs30, %p34;
	selp.b16 	%rs53, 1, %rs31, %p36;
	add.s32 	%r92, %r130, 15;
	selp.b32 	%r144, %r92, %r90, %p36;
	add.s64 	%rd23, %rd23, 64;
	add.s32 	%r130, %r130, 16;
	setp.ne.s32 	%p37, %r130, %r136;
	@%p37 bra 	$L__BB1_3;
$L__BB1_4:
	setp.eq.s32 	%p38, %r5, 0;
	@%p38 bra 	$L__BB1_13;
	and.b32  	%r14, %r3, 7;
	setp.lt.u32 	%p39, %r5, 8;
	@%p39 bra 	$L__BB1_7;
	mul.wide.u32 	%rd13, %r136, 4;
	add.s64 	%rd14, %rd1, %rd13;
	ld.global.u32 	%r94, [%rd14];
	setp.eq.s32 	%p40, %r94, %r4;
	selp.b32 	%r95, %r136, %r144, %p40;
	add.s32 	%r96, %r136, 1;
	ld.global.u32 	%r97, [%rd14+4];
	setp.eq.s32 	%p42, %r97, %r4;
	selp.b32 	%r98, %r96, %r95, %p42;
	add.s32 	%r99, %r136, 2;
	ld.global.u32 	%r100, [%rd14+8];
	setp.eq.s32 	%p44, %r100, %r4;
	selp.b32 	%r101, %r99, %r98, %p44;
	add.s32 	%r102, %r136, 3;
	ld.global.u32 	%r103, [%rd14+12];
	setp.eq.s32 	%p46, %r103, %r4;
	selp.b32 	%r104, %r102, %r101, %p46;
	add.s32 	%r105, %r136, 4;
	ld.global.u32 	%r106, [%rd14+16];
	setp.eq.s32 	%p48, %r106, %r4;
	selp.b32 	%r107, %r105, %r104, %p48;
	add.s32 	%r108, %r136, 5;
	ld.global.u32 	%r109, [%rd14+20];
	setp.eq.s32 	%p50, %r109, %r4;
	selp.b32 	%r110, %r108, %r107, %p50;
	add.s32 	%r111, %r136, 6;
	ld.global.u32 	%r112, [%rd14+24];
	setp.eq.s32 	%p52, %r112, %r4;
	selp.b32 	%r113, %r111, %r110, %p52;
	add.s32 	%r114, %r136, 7;
	ld.global.u32 	%r115, [%rd14+28];
	setp.eq.s32 	%p54, %r115, %r4;
	selp.b16 	%rs33, 1, %rs53, %p40;
	selp.b16 	%rs34, 1, %rs33, %p42;
	selp.b16 	%rs35, 1, %rs34, %p44;
	selp.b16 	%rs36, 1, %rs35, %p46;
	selp.b16 	%rs37, 1, %rs36, %p48;
	selp.b16 	%rs38, 1, %rs37, %p50;
	selp.b16 	%rs39, 1, %rs38, %p52;
	selp.b16 	%rs53, 1, %rs39, %p54;
	selp.b32 	%r144, %r114, %r113, %p54;
	add.s32 	%r136, %r136, 8;
$L__BB1_7:
	setp.eq.s32 	%p55, %r14, 0;
	@%p55 bra 	$L__BB1_13;
	and.b32  	%r20, %r3, 3;
	setp.lt.u32 	%p56, %r14, 4;
	@%p56 bra 	$L__BB1_10;
	mul.wide.u32 	%rd15, %r136, 4;
	add.s64 	%rd16, %rd1, %rd15;
	ld.global.u32 	%r117, [%rd16];
	setp.eq.s32 	%p57, %r117, %r4;
	selp.b32 	%r118, %r136, %r144, %p57;
	add.s32 	%r119, %r136, 1;
	ld.global.u32 	%r120, [%rd16+4];
	setp.eq.s32 	%p59, %r120, %r4;
	selp.b32 	%r121, %r119, %r118, %p59;
	add.s32 	%r122, %r136, 2;
	ld.global.u32 	%r123, [%rd16+8];
	setp.eq.s32 	%p61, %r123, %r4;
	selp.b32 	%r124, %r122, %r121, %p61;
	add.s32 	%r125, %r136, 3;
	ld.global.u32 	%r126, [%rd16+12];
	setp.eq.s32 	%p63, %r126, %r4;
	selp.b16 	%rs41, 1, %rs53, %p57;
	selp.b16 	%rs42, 1, %rs41, %p59;
	selp.b16 	%rs43, 1, %rs42, %p61;
	selp.b16 	%rs53, 1, %rs43, %p63;
	selp.b32 	%r144, %r125, %r124, %p63;
	add.s32 	%r136, %r136, 4;
$L__BB1_10:
	setp.eq.s32 	%p64, %r20, 0;
	@%p64 bra 	$L__BB1_13;
	mul.wide.u32 	%rd17, %r136, 4;
	add.s64 	%rd24, %rd1, %rd17;
	neg.s32 	%r141, %r20;
$L__BB1_12:
	.pragma "nounroll";
	ld.global.u32 	%r127, [%rd24];
	setp.eq.s32 	%p65, %r127, %r4;
	selp.b16 	%rs53, 1, %rs53, %p65;
	selp.b32 	%r144, %r136, %r144, %p65;
	add.s32 	%r136, %r136, 1;
	add.s64 	%rd24, %rd24, 4;
	add.s32 	%r141, %r141, 1;
	setp.ne.s32 	%p66, %r141, 0;
	@%p66 bra 	$L__BB1_12;
$L__BB1_13:
	and.b16  	%rs44, %rs53, 255;
	setp.eq.s16 	%p67, %rs44, 0;
	cvt.s64.s32 	%rd25, %r144;
$L__BB1_14:
	@%p67 bra 	$L__BB1_16;
	mad.lo.s32 	%r128, %r34, %r1, %r2;
	cvta.to.global.u64 	%rd18, %rd10;
	mul.wide.s32 	%rd19, %r128, 4;
	add.s64 	%rd20, %rd18, %rd19;
	mov.b32 	%r129, -1;
	st.global.u32 	[%rd20], %r129;
	shl.b64 	%rd21, %rd25, 2;
	add.s64 	%rd22, %rd1, %rd21;
	st.global.u32 	[%rd22], %r129;
$L__BB1_16:
	ret;

}
	// .globl	_Z4fillPii
.visible .entry _Z4fillPii(
	.param .u64 .ptr .align 1 _Z4fillPii_param_0,
	.param .u32 _Z4fillPii_param_1
)
{
	.reg .pred 	%p<2>;
	.reg .b32 	%r<7>;
	.reg .b64 	%rd<5>;

	ld.param.u64 	%rd1, [_Z4fillPii_param_0];
	ld.param.u32 	%r2, [_Z4fillPii_param_1];
	mov.u32 	%r3, %tid.x;
	mov.u32 	%r4, %ctaid.x;
	mov.u32 	%r5, %ntid.x;
	mad.lo.s32 	%r1, %r4, %r5, %r3;
	setp.ge.s32 	%p1, %r1, %r2;
	@%p1 bra 	$L__BB2_2;
	cvta.to.global.u64 	%rd2, %rd1;
	mul.wide.s32 	%rd3, %r1, 4;
	add.s64 	%rd4, %rd2, %rd3;
	mov.b32 	%r6, -1;
	st.global.u32 	[%rd4], %r6;
$L__BB2_2:
	ret;

}


// ===== COMPILED SASS (sm_100) =====

	.target	sm_100

	.elftype	@"ET_EXEC"


//--------------------- .note.nv.tkinfo           --------------------------
	.section	.note.nv.tkinfo,"",@"SHT_NOTE"
	.sectionflags	@"SHF_NOTE_NV_TKINFO"
	.tkinfo
        /*0018*/ 	.word	0x00000002
        /*0030*/ 	.string	""
        /*0030*/ 	.string	"ptxas"
        /*0030*/ 	.string	"Cuda compilation tools, release 13.0, V13.0.88"
        /*0030*/ 	.string	"Build cuda_13.0.r13.0/compiler.36424714_0"
        /*0030*/ 	.string	"-arch sm_100 -m 64 "



//--------------------- .note.nv.cuinfo           --------------------------
	.section	.note.nv.cuinfo,"",@"SHT_NOTE"
	.sectionflags	@"SHF_NOTE_NV_CUINFO"
        /*0018*/ 	.short	0x0002
        /*001a*/ 	.short	0x0064
        /*001c*/ 	.short	0x0082
	.zero		2


//--------------------- .nv.info                  --------------------------
	.section	.nv.info,"",@"SHT_CUDA_INFO"
	.align	4


	//----- nvinfo : EIATTR_REGCOUNT
	.align		4
        /*0000*/ 	.byte	0x04, 0x2f
        /*0002*/ 	.short	(.L_10 - .L_9)
	.align		4
.L_9:
        /*0004*/ 	.word	index@(_Z13random_matrixPiiiiijP17curandStateXORWOW)
        /*0008*/ 	.word	0x0000001f


	//----- nvinfo : EIATTR_FRAME_SIZE
	.align		4
.L_10:
        /*000c*/ 	.byte	0x04, 0x11
        /*000e*/ 	.short	(.L_12 - .L_11)
	.align		4
.L_11:
        /*0010*/ 	.word	index@(_Z13random_matrixPiiiiijP17curandStateXORWOW)
        /*0014*/ 	.word	0x00000000


	//----- nvinfo : EIATTR_REGCOUNT
	.align		4
.L_12:
        /*0018*/ 	.byte	0x04, 0x2f
        /*001a*/ 	.short	(.L_14 - .L_13)
	.align		4
.L_13:
        /*001c*/ 	.word	index@(_Z23eliminar_iguales_juntosPiiiS_)
        /*0020*/ 	.word	0x00000020


	//----- nvinfo : EIATTR_FRAME_SIZE
	.align		4
.L_14:
        /*0024*/ 	.byte	0x04, 0x11
        /*0026*/ 	.short	(.L_16 - .L_15)
	.align		4
.L_15:
        /*0028*/ 	.word	index@(_Z23eliminar_iguales_juntosPiiiS_)
        /*002c*/ 	.word	0x00000000


	//----- nvinfo : EIATTR_REGCOUNT
	.align		4
.L_16:
        /*0030*/ 	.byte	0x04, 0x2f
        /*0032*/ 	.short	(.L_18 - .L_17)
	.align		4
.L_17:
        /*0034*/ 	.word	index@(_Z4fillPii)
        /*0038*/ 	.word	0x0000000a


	//----- nvinfo : EIATTR_FRAME_SIZE
	.align		4
.L_18:
        /*003c*/ 	.byte	0x04, 0x11
        /*003e*/ 	.short	(.L_20 - .L_19)
	.align		4
.L_19:
        /*0040*/ 	.word	index@(_Z4fillPii)
        /*0044*/ 	.word	0x00000000


	//----- nvinfo : EIATTR_MIN_STACK_SIZE
	.align		4
.L_20:
        /*0048*/ 	.byte	0x04, 0x12
        /*004a*/ 	.short	(.L_22 - .L_21)
	.align		4
.L_21:
        /*004c*/ 	.word	index@(_Z4fillPii)
        /*0050*/ 	.word	0x00000000


	//----- nvinfo : EIATTR_MIN_STACK_SIZE
	.align		4
.L_22:
        /*0054*/ 	.byte	0x04, 0x12
        /*0056*/ 	.short	(.L_24 - .L_23)
	.align		4
.L_23:
        /*0058*/ 	.word	index@(_Z23eliminar_iguales_juntosPiiiS_)
        /*005c*/ 	.word	0x00000000


	//----- nvinfo : EIATTR_MIN_STACK_SIZE
	.align		4
.L_24:
        /*0060*/ 	.byte	0x04, 0x12
        /*0062*/ 	.short	(.L_26 - .L_25)
	.align		4
.L_25:
        /*0064*/ 	.word	index@(_Z13random_matrixPiiiiijP17curandStateXORWOW)
        /*0068*/ 	.word	0x00000000
.L_26:


//--------------------- .nv.compat                --------------------------
	.section	.nv.compat,"",@"SHT_CUDA_COMPAT_INFO"
	.align	4
        /*0000*/ 	.byte	0x02, 0x09, 0x00, 0x00, 0x02, 0x02, 0x01, 0x00, 0x02, 0x05, 0x05, 0x00, 0x03, 0x07, 0x01, 0x01
        /*0010*/ 	.byte	0x02, 0x03, 0x00, 0x00, 0x02, 0x06, 0x01, 0x00, 0x04, 0x0b, 0x08, 0x00, 0x09, 0x00, 0x00, 0x00
        /*0020*/ 	.byte	0x00, 0x00, 0x00, 0x00


//--------------------- .nv.info._Z4fillPii       --------------------------
	.section	.nv.info._Z4fillPii,"",@"SHT_CUDA_INFO"
	.sectionflags	@""
	.align	4


	//----- nvinfo : EIATTR_CUDA_API_VERSION
	.align		4
        /*0000*/ 	.byte	0x04, 0x37
        /*0002*/ 	.short	(.L_28 - .L_27)
.L_27:
        /*0004*/ 	.word	0x00000082


	//----- nvinfo : EIATTR_KPARAM_INFO
	.align		4
.L_28:
        /*0008*/ 	.byte	0x04, 0x17
        /*000a*/ 	.short	(.L_30 - .L_29)
.L_29:
        /*000c*/ 	.word	0x00000000
        /*0010*/ 	.short	0x0001
        /*0012*/ 	.short	0x0008
        /*0014*/ 	.byte	0x00, 0xf0, 0x11, 0x00


	//----- nvinfo : EIATTR_KPARAM_INFO
	.align		4
.L_30:
        /*0018*/ 	.byte	0x04, 0x17
        /*001a*/ 	.short	(.L_32 - .L_31)
.L_31:
        /*001c*/ 	.word	0x00000000
        /*0020*/ 	.short	0x0000
        /*0022*/ 	.short	0x0000
        /*0024*/ 	.byte	0x00, 0xf5, 0x21, 0x00


	//----- nvinfo : EIATTR_SPARSE_MMA_MASK
	.align		4
.L_32:
        /*0028*/ 	.byte	0x03, 0x50
        /*002a*/ 	.short	0x0000


	//----- nvinfo : EIATTR_MAXREG_COUNT
	.align		4
        /*002c*/ 	.byte	0x03, 0x1b
        /*002e*/ 	.short	0x00ff


	//----- nvinfo : EIATTR_MERCURY_ISA_VERSION
	.align		4
        /*0030*/ 	.byte	0x03, 0x5f
        /*0032*/ 	.short	0x0101


	//----- nvinfo : EIATTR_VRC_CTA_INIT_COUNT
	.align		4
        /*0034*/ 	.byte	0x02, 0x4a
	.zero		1
	.zero		1


	//----- nvinfo : EIATTR_EXIT_INSTR_OFFSETS
	.align		4
        /*0038*/ 	.byte	0x04, 0x1c
        /*003a*/ 	.short	(.L_34 - .L_33)


	//   ....[0]....
.L_33:
        /*003c*/ 	.word	0x00000070


	//   ....[1]....
        /*0040*/ 	.word	0x000000d0


	//----- nvinfo : EIATTR_CBANK_PARAM_SIZE
	.align		4
.L_34:
        /*0044*/ 	.byte	0x03, 0x19
        /*0046*/ 	.short	0x000c


	//----- nvinfo : EIATTR_PARAM_CBANK
	.align		4
        /*0048*/ 	.byte	0x04, 0x0a
        /*004a*/ 	.short	(.L_36 - .L_35)
	.align		4
.L_35:
        /*004c*/ 	.word	index@(.nv.constant0._Z4fillPii)
        /*0050*/ 	.short	0x0380
        /*0052*/ 	.short	0x000c


	//----- nvinfo : EIATTR_SW_WAR
	.align		4
.L_36:
        /*0054*/ 	.byte	0x04, 0x36
        /*0056*/ 	.short	(.L_38 - .L_37)
.L_37:
        /*0058*/ 	.word	0x00000008
.L_38:


//--------------------- .nv.info._Z23eliminar_iguales_juntosPiiiS_ --------------------------
	.section	.nv.info._Z23eliminar_iguales_juntosPiiiS_,"",@"SHT_CUDA_INFO"
	.sectionflags	@""
	.align	4


	//----- nvinfo : EIATTR_CUDA_API_VERSION
	.align		4
        /*0000*/ 	.byte	0x04, 0x37
        /*0002*/ 	.short	(.L_40 - .L_39)
.L_39:
        /*0004*/ 	.word	0x00000082


	//----- nvinfo : EIATTR_KPARAM_INFO
	.align		4
.L_40:
        /*0008*/ 	.byte	0x04, 0x17
        /*000a*/ 	.short	(.L_42 - .L_41)
.L_41:
        /*000c*/ 	.word	0x00000000
        /*0010*/ 	.short	0x0003
        /*0012*/ 	.short	0x0010
        /*0014*/ 	.byte	0x00, 0xf5, 0x21, 0x00


	//----- nvinfo : EIATTR_KPARAM_INFO
	.align		4
.L_42:
        /*0018*/ 	.byte	0x04, 0x17
        /*001a*/ 	.short	(.L_44 - .L_43)
.L_43:
        /*001c*/ 	.word	0x00000000
        /*0020*/ 	.short	0x0002
        /*0022*/ 	.short	0x000c
        /*0024*/ 	.byte	0x00, 0xf0, 0x11, 0x00


	//----- nvinfo : EIATTR_KPARAM_INFO
	.align		4
.L_44:
        /*0028*/ 	.byte	0x04, 0x17
        /*002a*/ 	.short	(.L_46 - .L_45)
.L_45:
        /*002c*/ 	.word	0x00000000
        /*0030*/ 	.short	0x0001
        /*0032*/ 	.short	0x0008
        /*0034*/ 	.byte	0x00, 0xf0, 0x11, 0x00


	//----- nvinfo : EIATTR_KPARAM_INFO
	.align		4
.L_46:
        /*0038*/ 	.byte	0x04, 0x17
        /*003a*/ 	.short	(.L_48 - .L_47)
.L_47:
        /*003c*/ 	.word	0x00000000
        /*0040*/ 	.short	0x0000
        /*0042*/ 	.short	0x0000
        /*0044*/ 	.byte	0x00, 0xf5, 0x21, 0x00


	//----- nvinfo : EIATTR_SPARSE_MMA_MASK
	.align		4
.L_48:
        /*0048*/ 	.byte	0x03, 0x50
        /*004a*/ 	.short	0x0000


	//----- nvinfo : EIATTR_MAXREG_COUNT
	.align		4
        /*004c*/ 	.byte	0x03, 0x1b
        /*004e*/ 	.short	0x00ff


	//----- nvinfo : EIATTR_MERCURY_ISA_VERSION
	.align		4
        /*0050*/ 	.byte	0x03, 0x5f
        /*0052*/ 	.short	0x0101


	//----- nvinfo : EIATTR_VRC_CTA_INIT_COUNT
	.align		4
        /*0054*/ 	.byte	0x02, 0x4a
	.zero		1
	.zero		1


	//----- nvinfo : EIATTR_EXIT_INSTR_OFFSETS
	.align		4
        /*0058*/ 	.byte	0x04, 0x1c
        /*005a*/ 	.short	(.L_50 - .L_49)


	//   ....[0]....
.L_49:
        /*005c*/ 	.word	0x00000b80


	//   ....[1]....
        /*0060*/ 	.word	0x00000c20


	//----- nvinfo : EIATTR_CBANK_PARAM_SIZE
	.align		4
.L_50:
        /*0064*/ 	.byte	0x03, 0x19
        /*0066*/ 	.short	0x0018


	//----- nvinfo : EIATTR_PARAM_CBANK
	.align		4
        /*0068*/ 	.byte	0x04, 0x0a
        /*006a*/ 	.short	(.L_52 - .L_51)
	.align		4
.L_51:
        /*006c*/ 	.word	index@(.nv.constant0._Z23eliminar_iguales_juntosPiiiS_)
        /*0070*/ 	.short	0x0380
        /*0072*/ 	.short	0x0018


	//----- nvinfo : EIATTR_SW_WAR
	.align		4
.L_52:
        /*0074*/ 	.byte	0x04, 0x36
        /*0076*/ 	.short	(.L_54 - .L_53)
.L_53:
        /*0078*/ 	.word	0x00000008
.L_54:


//--------------------- .nv.info._Z13random_matrixPiiiiijP17curandStateXORWOW --------------------------
	.section	.nv.info._Z13random_matrixPiiiiijP17curandStateXORWOW,"",@"SHT_CUDA_INFO"
	.sectionflags	@""
	.align	4


	//----- nvinfo : EIATTR_CUDA_API_VERSION
	.align		4
        /*0000*/ 	.byte	0x04, 0x37
        /*0002*/ 	.short	(.L_56 - .L_55)
.L_55:
        /*0004*/ 	.word	0x00000082


	//----- nvinfo : EIATTR_KPARAM_INFO
	.align		4
.L_56:
        /*0008*/ 	.byte	0x04, 0x17
        /*000a*/ 	.short	(.L_58 - .L_57)
.L_57:
        /*000c*/ 	.word	0x00000000
        /*0010*/ 	.short	0x0006
        /*0012*/ 	.short	0x0020
        /*0014*/ 	.byte	0x00, 0xf5, 0x21, 0x00


	//----- nvinfo : EIATTR_KPARAM_INFO
	.align		4
.L_58:
        /*0018*/ 	.byte	0x04, 0x17
        /*001a*/ 	.short	(.L_60 - .L_59)
.L_59:
        /*001c*/ 	.word	0x00000000
        /*0020*/ 	.short	0x0005
        /*0022*/ 	.short	0x0018
        /*0024*/ 	.byte	0x00, 0xf0, 0x11, 0x00


	//----- nvinfo : EIATTR_KPARAM_INFO
	.align		4
.L_60:
        /*0028*/ 	.byte	0x04, 0x17
        /*002a*/ 	.short	(.L_62 - .L_61)
.L_61:
        /*002c*/ 	.word	0x00000000
        /*0030*/ 	.short	0x0004
        /*0032*/ 	.short	0x0014
        /*0034*/ 	.byte	0x00, 0xf0, 0x11, 0x00


	//----- nvinfo : EIATTR_KPARAM_INFO
	.align		4
.L_62:
        /*0038*/ 	.byte	0x04, 0x17
        /*003a*/ 	.short	(.L_64 - .L_63)
.L_63:
        /*003c*/ 	.word	0x00000000
        /*0040*/ 	.short	0x0003
        /*0042*/ 	.short	0x0010
        /*0044*/ 	.byte	0x00, 0xf0, 0x11, 0x00


	//----- nvinfo : EIATTR_KPARAM_INFO
	.align		4
.L_64:
        /*0048*/ 	.byte	0x04, 0x17
        /*004a*/ 	.short	(.L_66 - .L_65)
.L_65:
        /*004c*/ 	.word	0x00000000
        /*0050*/ 	.short	0x0002
        /*0052*/ 	.short	0x000c
        /*0054*/ 	.byte	0x00, 0xf0, 0x11, 0x00


	//----- nvinfo : EIATTR_KPARAM_INFO
	.align		4
.L_66:
        /*0058*/ 	.byte	0x04, 0x17
        /*005a*/ 	.short	(.L_68 - .L_67)
.L_67:
        /*005c*/ 	.word	0x00000000
        /*0060*/ 	.short	0x0001
        /*0062*/ 	.short	0x0008
        /*0064*/ 	.byte	0x00, 0xf0, 0x11, 0x00


	//----- nvinfo : EIATTR_KPARAM_INFO
	.align		4
.L_68:
        /*0068*/ 	.byte	0x04, 0x17
        /*006a*/ 	.short	(.L_70 - .L_69)
.L_69:
        /*006c*/ 	.word	0x00000000
        /*0070*/ 	.short	0x0000
        /*0072*/ 	.short	0x0000
        /*0074*/ 	.byte	0x00, 0xf5, 0x21, 0x00


	//----- nvinfo : EIATTR_SPARSE_MMA_MASK
	.align		4
.L_70:
        /*0078*/ 	.byte	0x03, 0x50
        /*007a*/ 	.short	0x0000


	//----- nvinfo : EIATTR_MAXREG_COUNT
	.align		4
        /*007c*/ 	.byte	0x03, 0x1b
        /*007e*/ 	.short	0x00ff


	//----- nvinfo : EIATTR_MERCURY_ISA_VERSION
	.align		4
        /*0080*/ 	.byte	0x03, 0x5f
        /*0082*/ 	.short	0x0101


	//----- nvinfo : EIATTR_VRC_CTA_INIT_COUNT
	.align		4
        /*0084*/ 	.byte	0x02, 0x4a
	.zero		1
	.zero		1


	//----- nvinfo : EIATTR_EXIT_INSTR_OFFSETS
	.align		4
        /*0088*/ 	.byte	0x04, 0x1c
        /*008a*/ 	.short	(.L_72 - .L_71)


	//   ....[0]....
.L_71:
        /*008c*/ 	.word	0x000000c0


	//   ....[1]....
        /*0090*/ 	.word	0x000012c0


	//----- nvinfo : EIATTR_CRS_STACK_SIZE
	.align		4
.L_72:
        /*0094*/ 	.byte	0x04, 0x1e
        /*0096*/ 	.short	(.L_74 - .L_73)
.L_73:
        /*0098*/ 	.word	0x00000000


	//----- nvinfo : EIATTR_CBANK_PARAM_SIZE
	.align		4
.L_74:
        /*009c*/ 	.byte	0x03, 0x19
        /*009e*/ 	.short	0x0028


	//----- nvinfo : EIATTR_PARAM_CBANK
	.align		4
        /*00a0*/ 	.byte	0x04, 0x0a
        /*00a2*/ 	.short	(.L_76 - .L_75)
	.align		4
.L_75:
        /*00a4*/ 	.word	index@(.nv.constant0._Z13random_matrixPiiiiijP17curandStateXORWOW)
        /*00a8*/ 	.short	0x0380
        /*00aa*/ 	.short	0x0028


	//----- nvinfo : EIATTR_SW_WAR
	.align		4
.L_76:
        /*00ac*/ 	.byte	0x04, 0x36
        /*00ae*/ 	.short	(.L_78 - .L_77)
.L_77:
        /*00b0*/ 	.word	0x00000008
.L_78:


//--------------------- .nv.callgraph             --------------------------
	.section	.nv.callgraph,"",@"SHT_CUDA_CALLGRAPH"
	.align	4
	.sectionentsize	8
	.align		4
        /*0000*/ 	.word	0x00000000
	.align		4
        /*0004*/ 	.word	0xffffffff
	.align		4
        /*0008*/ 	.word	0x00000000
	.align		4
        /*000c*/ 	.word	0xfffffffe
	.align		4
        /*0010*/ 	.word	0x00000000
	.align		4
        /*0014*/ 	.word	0xfffffffd
	.align		4
        /*0018*/ 	.word	0x00000000
	.align		4
        /*001c*/ 	.word	0xfffffffc


//--------------------- .nv.constant4             --------------------------
	.section	.nv.constant4,"a",@progbits
	.align	8
	.align		8
.nv.constant4:
        /*0000*/ 	.dword	precalc_xorwow_matrix
	.align		8
        /*0008*/ 	.dword	precalc_xorwow_offset_matrix
	.align		8
        /*0010*/ 	.dword	mrg32k3aM1
	.align		8
        /*0018*/ 	.dword	mrg32k3aM2
	.align		8
        /*0020*/ 	.dword	mrg32k3aM1SubSeq
	.align		8
        /*0028*/ 	.dword	mrg32k3aM2SubSeq
	.align		8
        /*0030*/ 	.dword	mrg32k3aM1Seq
	.align		8
        /*0038*/ 	.dword	mrg32k3aM2Seq


//--------------------- .nv.constant3             --------------------------
	.section	.nv.constant3,"a",@progbits
	.align	8
.nv.constant3:
	.type		__cr_lgamma_table,@object
	.size		__cr_lgamma_table,(.L_8 - __cr_lgamma_table)
__cr_lgamma_table:
        /*0000*/ 	.byte	0x00, 0x00, 0x00, 0x00, 0x00, 0x00, 0x00, 0x00, 0x00, 0x00, 0x00, 0x00, 0x00, 0x00, 0x00, 0x00
        /*0010*/ 	.byte	0xef, 0x39, 0xfa, 0xfe, 0x42, 0x2e, 0xe6, 0x3f, 0x02, 0x20, 0x2a, 0xfa, 0x0b, 0xab, 0xfc, 0x3f
        /*0020*/ 	.byte	0xf9, 0x2c, 0x92, 0x7c, 0xa7, 0x6c, 0x09, 0x40, 0xc9, 0x79, 0x44, 0x3c, 0x64, 0x26, 0x13, 0x40
        /*0030*/ 	.byte	0xca, 0x01, 0xcf, 0x3a, 0x27, 0x51, 0x1a, 0x40, 0x30, 0xcc, 0x2d, 0xf3, 0xe1, 0x0c, 0x21, 0x40
        /*0040*/ 	.byte	0x0d, 0xb7, 0xfc, 0x82, 0x8e, 0x35, 0x25, 0x40
.L_8:


//--------------------- .text._Z4fillPii          --------------------------
	.section	.text._Z4fillPii,"ax",@progbits
	.align	128
        .global         _Z4fillPii
        .type           _Z4fillPii,@function
        .size           _Z4fillPii,(.L_x_18 - _Z4fillPii)
        .other          _Z4fillPii,@"STO_CUDA_ENTRY STV_DEFAULT"
_Z4fillPii:
.text._Z4fillPii:
[----:B------:R-:W-:Y:S01]  /*0000*/  LDC R1, c[0x0][0x37c] ;  /* 0x0000df00ff017b82 */ /* 0x000fe20000000800 */
[----:B------:R-:W0:Y:S07]  /*0010*/  S2R R5, SR_TID.X ;  /* 0x0000000000057919 */ /* 0x000e2e0000002100 */
[----:B------:R-:W0:Y:S01]  /*0020*/  S2UR UR4, SR_CTAID.X ;  /* 0x00000000000479c3 */ /* 0x000e220000002500 */
[----:B------:R-:W1:Y:S07]  /*0030*/  LDCU UR5, c[0x0][0x388] ;  /* 0x00007100ff0577ac */ /* 0x000e6e0008000800 */
[----:B------:R-:W0:Y:S02]  /*0040*/  LDC R0, c[0x0][0x360] ;  /* 0x0000d800ff007b82 */ /* 0x000e240000000800 */
[----:B0-----:R-:W-:-:S05]  /*0050*/  IMAD R5, R0, UR4, R5 ;  /* 0x0000000400057c24 */ /* 0x001fca000f8e0205 */
[----:B-1----:R-:W-:-:S13]  /*0060*/  ISETP.GE.AND P0, PT, R5, UR5, PT ;  /* 0x0000000505007c0c */ /* 0x002fda000bf06270 */
[----:B------:R-:W-:Y:S05]  /*0070*/  @P0 EXIT ;  /* 0x000000000000094d */ /* 0x000fea0003800000 */
[----:B------:R-:W0:Y:S01]  /*0080*/  LDC.64 R2, c[0x0][0x380] ;  /* 0x0000e000ff027b82 */ /* 0x000e220000000a00 */
[----:B------:R-:W1:Y:S01]  /*0090*/  LDCU.64 UR4, c[0x0][0x358] ;  /* 0x00006b00ff0477ac */ /* 0x000e620008000a00 */
[----:B------:R-:W-:Y:S01]  /*00a0*/  MOV R7, 0xffffffff ;  /* 0xffffffff00077802 */ /* 0x000fe20000000f00 */
[----:B0-----:R-:W-:-:S05]  /*00b0*/  IMAD.WIDE R2, R5, 0x4, R2 ;  /* 0x0000000405027825 */ /* 0x001fca00078e0202 */
[----:B-1----:R-:W-:Y:S01]  /*00c0*/  STG.E desc[UR4][R2.64], R7 ;  /* 0x0000000702007986 */ /* 0x002fe2000c101904 */
[----:B------:R-:W-:Y:S05]  /*00d0*/  EXIT ;  /* 0x000000000000794d */ /* 0x000fea0003800000 */
.L_x_0:
[----:B------:R-:W-:-:S00]  /*00e0*/  BRA `(.L_x_0) ;  /* 0xfffffffc00fc7947 */ /* 0x000fc0000383ffff */
[----:B------:R-:W-:-:S00]  /*00f0*/  NOP ;  /* 0x0000000000007918 */ /* 0x000fc00000000000 */
        /* <DEDUP_REMOVED lines=8> */
.L_x_18:


//--------------------- .text._Z23eliminar_iguales_juntosPiiiS_ --------------------------
	.section	.text._Z23eliminar_iguales_juntosPiiiS_,"ax",@progbits
	.align	128
        .global         _Z23eliminar_iguales_juntosPiiiS_
        .type           _Z23eliminar_iguales_juntosPiiiS_,@function
        .size           _Z23eliminar_iguales_juntosPiiiS_,(.L_x_19 - _Z23eliminar_iguales_juntosPiiiS_)
        .other          _Z23eliminar_iguales_juntosPiiiS_,@"STO_CUDA_ENTRY STV_DEFAULT"
_Z23eliminar_iguales_juntosPiiiS_:
.text._Z23eliminar_iguales_juntosPiiiS_:
[----:B------:R-:W-:Y:S01]  /*0000*/  LDC R1, c[0x0][0x37c] ;  /* 0x0000df00ff017b82 */ /* 0x000fe20000000800 */
[----:B------:R-:W0:Y:S01]  /*0010*/  LDCU.64 UR6, c[0x0][0x388] ;  /* 0x00007100ff0677ac */ /* 0x000e220008000a00 */
[----:B------:R-:W1:Y:S01]  /*0020*/  S2R R0, SR_TID.X ;  /* 0x0000000000007919 */ /* 0x000e620000002100 */
[----:B------:R-:W-:Y:S02]  /*0030*/  PLOP3.LUT P0, PT, PT, PT, PT, 0x80, 0x8 ;  /* 0x000000000008781c */ /* 0x000fe40003f0f070 */
[----:B------:R-:W-:Y:S01]  /*0040*/  CS2R R8, SRZ ;  /* 0x0000000000087805 */ /* 0x000fe2000001ff00 */
[----:B------:R-:W1:Y:S01]  /*0050*/  LDCU UR5, c[0x0][0x360] ;  /* 0x00006c00ff0577ac */ /* 0x000e620008000800 */
[----:B------:R-:W1:Y:S01]  /*0060*/  S2R R3, SR_CTAID.X ;  /* 0x0000000000037919 */ /* 0x000e620000002500 */
[----:B------:R-:W2:Y:S01]  /*0070*/  LDCU UR8, c[0x0][0x364] ;  /* 0x00006c80ff0877ac */ /* 0x000ea20008000800 */
[----:B------:R-:W2:Y:S01]  /*0080*/  S2R R5, SR_TID.Y ;  /* 0x0000000000057919 */ /* 0x000ea20000002200 */
[----:B------:R-:W3:Y:S01]  /*0090*/  LDCU.64 UR12, c[0x0][0x358] ;  /* 0x00006b00ff0c77ac */ /* 0x000ee20008000a00 */
[----:B------:R-:W2:Y:S01]  /*00a0*/  S2R R2, SR_CTAID.Y ;  /* 0x0000000000027919 */ /* 0x000ea20000002600 */
[----:B0-----:R-:W-:-:S04]  /*00b0*/  UIMAD UR4, UR7, UR6, URZ ;  /* 0x00000006070472a4 */ /* 0x001fc8000f8e02ff */
[----:B------:R-:W-:Y:S01]  /*00c0*/  UISETP.GE.AND UP0, UPT, UR4, 0x1, UPT ;  /* 0x000000010400788c */ /* 0x000fe2000bf06270 */
[----:B-1----:R-:W-:Y:S02]  /*00d0*/  IMAD R0, R3, UR5, R0 ;  /* 0x0000000503007c24 */ /* 0x002fe4000f8e0200 */
[----:B--2---:R-:W-:-:S06]  /*00e0*/  IMAD R5, R2, UR8, R5 ;  /* 0x0000000802057c24 */ /* 0x004fcc000f8e0205 */
[----:B---3--:R-:W-:Y:S05]  /*00f0*/  BRA.U !UP0, `(.L_x_1) ;  /* 0x0000000908a07547 */ /* 0x008fea000b800000 */
[----:B------:R-:W-:Y:S01]  /*0100*/  UISETP.GE.U32.AND UP1, UPT, UR4, 0x10, UPT ;  /* 0x000000100400788c */ /* 0x000fe2000bf26070 */
[----:B------:R-:W-:Y:S01]  /*0110*/  IMAD R4, R0, UR7, R5 ;  /* 0x0000000700047c24 */ /* 0x000fe2000f8e0205 */
[----:B------:R-:W-:Y:S01]  /*0120*/  ULOP3.LUT UR10, UR4, 0xf, URZ, 0xc0, !UPT ;  /* 0x0000000f040a7892 */ /* 0x000fe2000f8ec0ff */
[----:B------:R-:W-:Y:S01]  /*0130*/  PRMT R6, RZ, 0x7610, R6 ;  /* 0x00007610ff067816 */ /* 0x000fe20000000006 */
[----:B------:R-:W-:Y:S02]  /*0140*/  IMAD.MOV.U32 R7, RZ, RZ, RZ ;  /* 0x000000ffff077224 */ /* 0x000fe400078e00ff */
[----:B------:R-:W-:-:S03]  /*0150*/  UISETP.NE.AND UP0, UPT, UR10, URZ, UPT ;  /* 0x000000ff0a00728c */ /* 0x000fc6000bf05270 */
[----:B------:R-:W-:Y:S08]  /*0160*/  BRA.U !UP1, `(.L_x_2) ;  /* 0x0000000509387547 */ /* 0x000ff0000b800000 */
[----:B------:R-:W0:Y:S01]  /*0170*/  LDCU.64 UR8, c[0x0][0x390] ;  /* 0x00007200ff0877ac */ /* 0x000e220008000a00 */
[----:B------:R-:W-:Y:S01]  /*0180*/  PRMT R6, RZ, 0x7610, R6 ;  /* 0x00007610ff067816 */ /* 0x000fe20000000006 */
[----:B------:R-:W-:Y:S01]  /*0190*/  IMAD.MOV.U32 R9, RZ, RZ, RZ ;  /* 0x000000ffff097224 */ /* 0x000fe200078e00ff */
[----:B0-----:R-:W-:Y:S02]  /*01a0*/  UIADD3 UR5, UP1, UPT, UR8, 0x20, URZ ;  /* 0x0000002008057890 */ /* 0x001fe4000ff3e0ff */
[----:B------:R-:W-:Y:S02]  /*01b0*/  ULOP3.LUT UR8, UR4, 0x7ffffff0, URZ, 0xc0, !UPT ;  /* 0x7ffffff004087892 */ /* 0x000fe4000f8ec0ff */
[----:B------:R-:W-:Y:S02]  /*01c0*/  UIADD3.X UR6, UPT, UPT, URZ, UR9, URZ, UP1, !UPT ;  /* 0x00000009ff067290 */ /* 0x000fe40008ffe4ff */
[----:B------:R-:W-:Y:S02]  /*01d0*/  IMAD.U32 R2, RZ, RZ, UR5 ;  /* 0x00000005ff027e24 */ /* 0x000fe4000f8e00ff */
[----:B------:R-:W-:-:S02]  /*01e0*/  IMAD.U32 R7, RZ, RZ, UR8 ;  /* 0x00000008ff077e24 */ /* 0x000fc4000f8e00ff */
[----:B------:R-:W-:-:S07]  /*01f0*/  IMAD.U32 R3, RZ, RZ, UR6 ;  /* 0x00000006ff037e24 */ /* 0x000fce000f8e00ff */
.L_x_3:
[----:B------:R-:W2:Y:S04]  /*0200*/  LDG.E R27, desc[UR12][R2.64+-0x20] ;  /* 0xffffe00c021b7981 */ /* 0x000ea8000c1e1900 */
[----:B------:R-:W3:Y:S04]  /*0210*/  LDG.E R29, desc[UR12][R2.64+-0x1c] ;  /* 0xffffe40c021d7981 */ /* 0x000ee8000c1e1900 */
[----:B------:R-:W4:Y:S04]  /*0220*/  LDG.E R10, desc[UR12][R2.64+-0x18] ;  /* 0xffffe80c020a7981 */ /* 0x000f28000c1e1900 */
[----:B------:R-:W5:Y:S04]  /*0230*/  LDG.E R12, desc[UR12][R2.64+-0x14] ;  /* 0xffffec0c020c7981 */ /* 0x000f68000c1e1900 */
        /* <DEDUP_REMOVED lines=11> */
[----:B------:R-:W5:Y:S01]  /*02f0*/  LDG.E R11, desc[UR12][R2.64+0x1c] ;  /* 0x00001c0c020b7981 */ /* 0x000f62000c1e1900 */
[----:B--2---:R-:W-:-:S02]  /*0300*/  ISETP.NE.AND P4, PT, R27, R4, PT ;  /* 0x000000041b00720c */ /* 0x004fc40003f85270 */
[-C--:B---3--:R-:W-:Y:S02]  /*0310*/  ISETP.NE.AND P0, PT, R29, R4.reuse, PT ;  /* 0x000000041d00720c */ /* 0x088fe40003f05270 */
[----:B------:R-:W-:Y:S02]  /*0320*/  SEL R6, R6, 0x1, P4 ;  /* 0x0000000106067807 */ /* 0x000fe40002000000 */
[-C--:B----4-:R-:W-:Y:S02]  /*0330*/  ISETP.NE.AND P1, PT, R10, R4.reuse, PT ;  /* 0x000000040a00720c */ /* 0x090fe40003f25270 */
[----:B------:R-:W-:Y:S02]  /*0340*/  SEL R6, R6, 0x1, P0 ;  /* 0x0000000106067807 */ /* 0x000fe40000000000 */
[----:B-----5:R-:W-:Y:S02]  /*0350*/  ISETP.NE.AND P2, PT, R12, R4, PT ;  /* 0x000000040c00720c */ /* 0x020fe40003f45270 */
[----:B------:R-:W-:-:S02]  /*0360*/  SEL R6, R6, 0x1, P1 ;  /* 0x0000000106067807 */ /* 0x000fc40000800000 */
[C---:B------:R-:W-:Y:S02]  /*0370*/  SEL R8, R9.reuse, R8, !P4 ;  /* 0x0000000809087207 */ /* 0x040fe40006000000 */
[-C--:B------:R-:W-:Y:S02]  /*0380*/  ISETP.NE.AND P3, PT, R14, R4.reuse, PT ;  /* 0x000000040e00720c */ /* 0x080fe40003f65270 */
[----:B------:R-:W-:Y:S02]  /*0390*/  SEL R6, R6, 0x1, P2 ;  /* 0x0000000106067807 */ /* 0x000fe40001000000 */
[-C--:B------:R-:W-:Y:S02]  /*03a0*/  ISETP.NE.AND P4, PT, R16, R4.reuse, PT ;  /* 0x000000041000720c */ /* 0x080fe40003f85270 */
[----:B------:R-:W-:Y:S01]  /*03b0*/  SEL R6, R6, 0x1, P3 ;  /* 0x0000000106067807 */ /* 0x000fe20001800000 */
[----:B------:R-:W-:Y:S01]  /*03c0*/  @!P0 VIADD R8, R9, 0x1 ;  /* 0x0000000109088836 */ /* 0x000fe20000000000 */
[----:B------:R-:W-:-:S02]  /*03d0*/  ISETP.NE.AND P0, PT, R18, R4, PT ;  /* 0x000000041200720c */ /* 0x000fc40003f05270 */
[----:B------:R-:W-:Y:S01]  /*03e0*/  SEL R6, R6, 0x1, P4 ;  /* 0x0000000106067807 */ /* 0x000fe20002000000 */
[C---:B------:R-:W-:Y:S01]  /*03f0*/  @!P1 VIADD R8, R9.reuse, 0x2 ;  /* 0x0000000209089836 */ /* 0x040fe20000000000 */
[-C--:B------:R-:W-:Y:S01]  /*0400*/  ISETP.NE.AND P1, PT, R20, R4.reuse, PT ;  /* 0x000000041400720c */ /* 0x080fe20003f25270 */
[C---:B------:R-:W-:Y:S01]  /*0410*/  @!P2 VIADD R8, R9.reuse, 0x3 ;  /* 0x000000030908a836 */ /* 0x040fe20000000000 */
[----:B------:R-:W-:Y:S01]  /*0420*/  SEL R6, R6, 0x1, P0 ;  /* 0x0000000106067807 */ /* 0x000fe20000000000 */
[----:B------:R-:W-:Y:S01]  /*0430*/  @!P3 VIADD R8, R9, 0x4 ;  /* 0x000000040908b836 */ /* 0x000fe20000000000 */
[-C--:B------:R-:W-:Y:S01]  /*0440*/  ISETP.NE.AND P2, PT, R25, R4.reuse, PT ;  /* 0x000000041900720c */ /* 0x080fe20003f45270 */
[----:B------:R-:W-:Y:S01]  /*0450*/  @!P4 VIADD R8, R9, 0x5 ;  /* 0x000000050908c836 */ /* 0x000fe20000000000 */
[----:B------:R-:W-:Y:S02]  /*0460*/  ISETP.NE.AND P3, PT, R23, R4, PT ;  /* 0x000000041700720c */ /* 0x000fe40003f65270 */
[----:B------:R-:W-:-:S02]  /*0470*/  SEL R6, R6, 0x1, P1 ;  /* 0x0000000106067807 */ /* 0x000fc40000800000 */
[-C--:B------:R-:W-:Y:S02]  /*0480*/  ISETP.NE.AND P4, PT, R21, R4.reuse, PT ;  /* 0x000000041500720c */ /* 0x080fe40003f85270 */
[----:B------:R-:W-:Y:S01]  /*0490*/  SEL R6, R6, 0x1, P2 ;  /* 0x0000000106067807 */ /* 0x000fe20001000000 */
[----:B------:R-:W-:Y:S01]  /*04a0*/  @!P0 VIADD R8, R9, 0x6 ;  /* 0x0000000609088836 */ /* 0x000fe20000000000 */
[-C--:B------:R-:W-:Y:S01]  /*04b0*/  ISETP.NE.AND P0, PT, R19, R4.reuse, PT ;  /* 0x000000041300720c */ /* 0x080fe20003f05270 */
[C---:B------:R-:W-:Y:S01]  /*04c0*/  @!P1 VIADD R8, R9.reuse, 0x7 ;  /* 0x0000000709089836 */ /* 0x040fe20000000000 */
[----:B------:R-:W-:Y:S01]  /*04d0*/  SEL R6, R6, 0x1, P3 ;  /* 0x0000000106067807 */ /* 0x000fe20001800000 */
[----:B------:R-:W-:Y:S01]  /*04e0*/  @!P2 VIADD R8, R9, 0x8 ;  /* 0x000000080908a836 */ /* 0x000fe20000000000 */
[----:B------:R-:W-:Y:S01]  /*04f0*/  ISETP.NE.AND P1, PT, R17, R4, PT ;  /* 0x000000041100720c */ /* 0x000fe20003f25270 */
[----:B------:R-:W-:Y:S01]  /*0500*/  @!P3 VIADD R8, R9, 0x9 ;  /* 0x000000090908b836 */ /* 0x000fe20000000000 */
[----:B------:R-:W-:-:S02]  /*0510*/  SEL R6, R6, 0x1, P4 ;  /* 0x0000000106067807 */ /* 0x000fc40002000000 */
[-C--:B------:R-:W-:Y:S01]  /*0520*/  ISETP.NE.AND P2, PT, R15, R4.reuse, PT ;  /* 0x000000040f00720c */ /* 0x080fe20003f45270 */
[----:B------:R-:W-:Y:S01]  /*0530*/  @!P4 VIADD R8, R9, 0xa ;  /* 0x0000000a0908c836 */ /* 0x000fe20000000000 */
[-C--:B------:R-:W-:Y:S02]  /*0540*/  ISETP.NE.AND P3, PT, R13, R4.reuse, PT ;  /* 0x000000040d00720c */ /* 0x080fe40003f65270 */
[----:B------:R-:W-:Y:S01]  /*0550*/  ISETP.NE.AND P4, PT, R11, R4, PT ;  /* 0x000000040b00720c */ /* 0x000fe20003f85270 */
[----:B------:R-:W-:-:S04]  /*0560*/  @!P0 VIADD R8, R9, 0xb ;  /* 0x0000000b09088836 */ /* 0x000fc80000000000 */
[----:B------:R-:W-:-:S04]  /*0570*/  @!P1 VIADD R8, R9, 0xc ;  /* 0x0000000c09089836 */ /* 0x000fc80000000000 */
[C---:B------:R-:W-:Y:S02]  /*0580*/  @!P2 VIADD R8, R9.reuse, 0xd ;  /* 0x0000000d0908a836 */ /* 0x040fe40000000000 */
[C---:B------:R-:W-:Y:S02]  /*0590*/  @!P3 VIADD R8, R9.reuse, 0xe ;  /* 0x0000000e0908b836 */ /* 0x040fe40000000000 */
[C---:B------:R-:W-:Y:S02]  /*05a0*/  @!P4 VIADD R8, R9.reuse, 0xf ;  /* 0x0000000f0908c836 */ /* 0x040fe40000000000 */
[----:B------:R-:W-:Y:S01]  /*05b0*/  VIADD R9, R9, 0x10 ;  /* 0x0000001009097836 */ /* 0x000fe20000000000 */
[----:B------:R-:W-:-:S04]  /*05c0*/  SEL R6, R6, 0x1, P0 ;  /* 0x0000000106067807 */ /* 0x000fc80000000000 */
[----:B------:R-:W-:Y:S02]  /*05d0*/  ISETP.NE.AND P0, PT, R9, R7, PT ;  /* 0x000000070900720c */ /* 0x000fe40003f05270 */
[----:B------:R-:W-:-:S04]  /*05e0*/  SEL R6, R6, 0x1, P1 ;  /* 0x0000000106067807 */ /* 0x000fc80000800000 */
[----:B------:R-:W-:Y:S02]  /*05f0*/  SEL R6, R6, 0x1, P2 ;  /* 0x0000000106067807 */ /* 0x000fe40001000000 */
[----:B------:R-:W-:Y:S02]  /*0600*/  IADD3 R2, P1, PT, R2, 0x40, RZ ;  /* 0x0000004002027810 */ /* 0x000fe40007f3e0ff */
[----:B------:R-:W-:-:S03]  /*0610*/  SEL R6, R6, 0x1, P3 ;  /* 0x0000000106067807 */ /* 0x000fc60001800000 */
[----:B------:R-:W-:Y:S01]  /*0620*/  IMAD.X R3, RZ, RZ, R3, P1 ;  /* 0x000000ffff037224 */ /* 0x000fe200008e0603 */
[----:B------:R-:W-:Y:S01]  /*0630*/  SEL R6, R6, 0x1, P4 ;  /* 0x0000000106067807 */ /* 0x000fe20002000000 */
[----:B------:R-:W-:Y:S06]  /*0640*/  @P0 BRA `(.L_x_3) ;  /* 0xfffffff800ec0947 */ /* 0x000fec000383ffff */
.L_x_2:
[----:B------:R-:W-:Y:S05]  /*0650*/  BRA.U !UP0, `(.L_x_4) ;  /* 0x00000005083c7547 */ /* 0x000fea000b800000 */
[----:B------:R-:W-:Y:S02]  /*0660*/  UISETP.GE.U32.AND UP0, UPT, UR10, 0x8, UPT ;  /* 0x000000080a00788c */ /* 0x000fe4000bf06070 */
[----:B------:R-:W-:-:S04]  /*0670*/  ULOP3.LUT UR5, UR4, 0x7, URZ, 0xc0, !UPT ;  /* 0x0000000704057892 */ /* 0x000fc8000f8ec0ff */
[----:B------:R-:W-:-:S03]  /*0680*/  UISETP.NE.AND UP1, UPT, UR5, URZ, UPT ;  /* 0x000000ff0500728c */ /* 0x000fc6000bf25270 */
[----:B------:R-:W-:Y:S08]  /*0690*/  BRA.U !UP0, `(.L_x_5) ;  /* 0x00000001088c7547 */ /* 0x000ff0000b800000 */
[----:B------:R-:W0:Y:S02]  /*06a0*/  LDC.64 R2, c[0x0][0x390] ;  /* 0x0000e400ff027b82 */ /* 0x000e240000000a00 */
[----:B0-----:R-:W-:-:S05]  /*06b0*/  IMAD.WIDE.U32 R2, R7, 0x4, R2 ;  /* 0x0000000407027825 */ /* 0x001fca00078e0002 */
[----:B------:R-:W2:Y:S04]  /*06c0*/  LDG.E R9, desc[UR12][R2.64] ;  /* 0x0000000c02097981 */ /* 0x000ea8000c1e1900 */
[----:B------:R-:W3:Y:S04]  /*06d0*/  LDG.E R11, desc[UR12][R2.64+0x4] ;  /* 0x0000040c020b7981 */ /* 0x000ee8000c1e1900 */
[----:B------:R-:W4:Y:S04]  /*06e0*/  LDG.E R13, desc[UR12][R2.64+0x8] ;  /* 0x0000080c020d7981 */ /* 0x000f28000c1e1900 */
        /* <DEDUP_REMOVED lines=9> */
[----:B-----5:R-:W-:Y:S02]  /*0780*/  ISETP.NE.AND P1, PT, R15, R4, PT ;  /* 0x000000040f00720c */ /* 0x020fe40003f25270 */
[----:B------:R-:W-:Y:S02]  /*0790*/  SEL R6, R6, 0x1, P3 ;  /* 0x0000000106067807 */ /* 0x000fe40001800000 */
[----:B------:R-:W-:-:S02]  /*07a0*/  SEL R8, R7, R8, !P2 ;  /* 0x0000000807087207 */ /* 0x000fc40005000000 */
[----:B------:R-:W-:Y:S01]  /*07b0*/  SEL R6, R6, 0x1, P0 ;  /* 0x0000000106067807 */ /* 0x000fe20000000000 */
[----:B------:R-:W-:Y:S01]  /*07c0*/  @!P3 VIADD R8, R7, 0x1 ;  /* 0x000000010708b836 */ /* 0x000fe20000000000 */
[----:B------:R-:W-:-:S03]  /*07d0*/  ISETP.NE.AND P2, PT, R17, R4, PT ;  /* 0x000000041100720c */ /* 0x000fc60003f45270 */
[----:B------:R-:W-:Y:S01]  /*07e0*/  @!P0 VIADD R8, R7, 0x2 ;  /* 0x0000000207088836 */ /* 0x000fe20000000000 */
[-C--:B------:R-:W-:Y:S02]  /*07f0*/  ISETP.NE.AND P3, PT, R19, R4.reuse, PT ;  /* 0x000000041300720c */ /* 0x080fe40003f65270 */
[----:B------:R-:W-:Y:S01]  /*0800*/  SEL R6, R6, 0x1, P1 ;  /* 0x0000000106067807 */ /* 0x000fe20000800000 */
[----:B------:R-:W-:Y:S01]  /*0810*/  @!P1 VIADD R8, R7, 0x3 ;  /* 0x0000000307089836 */ /* 0x000fe20000000000 */
[-C--:B------:R-:W-:Y:S02]  /*0820*/  ISETP.NE.AND P0, PT, R21, R4.reuse, PT ;  /* 0x000000041500720c */ /* 0x080fe40003f05270 */
[----:B------:R-:W-:Y:S02]  /*0830*/  ISETP.NE.AND P1, PT, R23, R4, PT ;  /* 0x000000041700720c */ /* 0x000fe40003f25270 */
[----:B------:R-:W-:-:S04]  /*0840*/  SEL R6, R6, 0x1, P2 ;  /* 0x0000000106067807 */ /* 0x000fc80001000000 */
[----:B------:R-:W-:Y:S01]  /*0850*/  SEL R6, R6, 0x1, P3 ;  /* 0x0000000106067807 */ /* 0x000fe20001800000 */
[C---:B------:R-:W-:Y:S02]  /*0860*/  @!P2 VIADD R8, R7.reuse, 0x4 ;  /* 0x000000040708a836 */ /* 0x040fe40000000000 */
[C---:B------:R-:W-:Y:S01]  /*0870*/  @!P3 VIADD R8, R7.reuse, 0x5 ;  /* 0x000000050708b836 */ /* 0x040fe20000000000 */
[----:B------:R-:W-:Y:S01]  /*0880*/  SEL R6, R6, 0x1, P0 ;  /* 0x0000000106067807 */ /* 0x000fe20000000000 */
[C---:B------:R-:W-:Y:S02]  /*0890*/  @!P0 VIADD R8, R7.reuse, 0x6 ;  /* 0x0000000607088836 */ /* 0x040fe40000000000 */
[C---:B------:R-:W-:Y:S01]  /*08a0*/  @!P1 VIADD R8, R7.reuse, 0x7 ;  /* 0x0000000707089836 */ /* 0x040fe20000000000 */
[----:B------:R-:W-:Y:S01]  /*08b0*/  SEL R6, R6, 0x1, P1 ;  /* 0x0000000106067807 */ /* 0x000fe20000800000 */
[----:B------:R-:W-:-:S07]  /*08c0*/  VIADD R7, R7, 0x8 ;  /* 0x0000000807077836 */ /* 0x000fce0000000000 */
.L_x_5:
        /* <DEDUP_REMOVED lines=10> */
[----:B------:R-:W5:Y:S01]  /*0970*/  LDG.E R15, desc[UR12][R2.64+0xc] ;  /* 0x00000c0c020f7981 */ /* 0x000f62000c1e1900 */
[----:B--2---:R-:W-:-:S02]  /*0980*/  ISETP.NE.AND P1, PT, R11, R4, PT ;  /* 0x000000040b00720c */ /* 0x004fc40003f25270 */
[-C--:B---3--:R-:W-:Y:S02]  /*0990*/  ISETP.NE.AND P0, PT, R9, R4.reuse, PT ;  /* 0x000000040900720c */ /* 0x088fe40003f05270 */
[-C--:B----4-:R-:W-:Y:S02]  /*09a0*/  ISETP.NE.AND P2, PT, R13, R4.reuse, PT ;  /* 0x000000040d00720c */ /* 0x090fe40003f45270 */
[----:B------:R-:W-:Y:S02]  /*09b0*/  SEL R6, R6, 0x1, P0 ;  /* 0x0000000106067807 */ /* 0x000fe40000000000 */
[----:B-----5:R-:W-:Y:S02]  /*09c0*/  ISETP.NE.AND P3, PT, R15, R4, PT ;  /* 0x000000040f00720c */ /* 0x020fe40003f65270 */
[----:B------:R-:W-:Y:S02]  /*09d0*/  SEL R6, R6, 0x1, P1 ;  /* 0x0000000106067807 */ /* 0x000fe40000800000 */
[C---:B------:R-:W-:Y:S01]  /*09e0*/  SEL R8, R7.reuse, R8, !P0 ;  /* 0x0000000807087207 */ /* 0x040fe20004000000 */
[----:B------:R-:W-:Y:S01]  /*09f0*/  @!P1 VIADD R8, R7, 0x1 ;  /* 0x0000000107089836 */ /* 0x000fe20000000000 */
[----:B------:R-:W-:-:S03]  /*0a00*/  SEL R6, R6, 0x1, P2 ;  /* 0x0000000106067807 */ /* 0x000fc60001000000 */
[----:B------:R-:W-:Y:S01]  /*0a10*/  @!P2 VIADD R8, R7, 0x2 ;  /* 0x000000020708a836 */ /* 0x000fe20000000000 */
[----:B------:R-:W-:-:S03]  /*0a20*/  SEL R6, R6, 0x1, P3 ;  /* 0x0000000106067807 */ /* 0x000fc60001800000 */
[C---:B------:R-:W-:Y:S02]  /*0a30*/  @!P3 VIADD R8, R7.reuse, 0x3 ;  /* 0x000000030708b836 */ /* 0x040fe40000000000 */
[----:B------:R-:W-:-:S07]  /*0a40*/  VIADD R7, R7, 0x4 ;  /* 0x0000000407077836 */ /* 0x000fce0000000000 */
.L_x_6:
[----:B------:R-:W-:Y:S05]  /*0a50*/  BRA.U !UP1, `(.L_x_4) ;  /* 0x00000001093c7547 */ /* 0x000fea000b800000 */
[----:B------:R-:W0:Y:S01]  /*0a60*/  LDC.64 R2, c[0x0][0x390] ;  /* 0x0000e400ff027b82 */ /* 0x000e220000000a00 */
[----:B------:R-:W-:Y:S01]  /*0a70*/  UIADD3 UR4, UPT, UPT, -UR4, URZ, URZ ;  /* 0x000000ff04047290 */ /* 0x000fe2000fffe1ff */
[----:B0-----:R-:W-:-:S04]  /*0a80*/  IMAD.WIDE.U32 R2, R7, 0x4, R2 ;  /* 0x0000000407027825 */ /* 0x001fc800078e0002 */
[----:B------:R-:W-:-:S07]  /*0a90*/  IMAD.MOV.U32 R9, RZ, RZ, R3 ;  /* 0x000000ffff097224 */ /* 0x000fce00078e0003 */
.L_x_7:
[----:B------:R-:W-:-:S06]  /*0aa0*/  IMAD.MOV.U32 R3, RZ, RZ, R9 ;  /* 0x000000ffff037224 */ /* 0x000fcc00078e0009 */
[----:B------:R0:W2:Y:S01]  /*0ab0*/  LDG.E R3, desc[UR12][R2.64] ;  /* 0x0000000c02037981 */ /* 0x0000a2000c1e1900 */
[----:B------:R-:W-:-:S04]  /*0ac0*/  UIADD3 UR4, UPT, UPT, UR4, 0x1, URZ ;  /* 0x0000000104047890 */ /* 0x000fc8000fffe0ff */
[----:B------:R-:W-:Y:S01]  /*0ad0*/  UISETP.NE.AND UP0, UPT, UR4, URZ, UPT ;  /* 0x000000ff0400728c */ /* 0x000fe2000bf05270 */
[----:B0-----:R-:W-:-:S05]  /*0ae0*/  IADD3 R2, P1, PT, R2, 0x4, RZ ;  /* 0x0000000402027810 */ /* 0x001fca0007f3e0ff */
[----:B------:R-:W-:Y:S01]  /*0af0*/  IMAD.X R9, RZ, RZ, R9, P1 ;  /* 0x000000ffff097224 */ /* 0x000fe200008e0609 */
[----:B--2---:R-:W-:-:S04]  /*0b00*/  ISETP.NE.AND P0, PT, R3, R4, PT ;  /* 0x000000040300720c */ /* 0x004fc80003f05270 */
[C---:B------:R-:W-:Y:S01]  /*0b10*/  SEL R8, R7.reuse, R8, !P0 ;  /* 0x0000000807087207 */ /* 0x040fe20004000000 */
[----:B------:R-:W-:Y:S01]  /*0b20*/  VIADD R7, R7, 0x1 ;  /* 0x0000000107077836 */ /* 0x000fe20000000000 */
[----:B------:R-:W-:Y:S01]  /*0b30*/  SEL R6, R6, 0x1, P0 ;  /* 0x0000000106067807 */ /* 0x000fe20000000000 */
[----:B------:R-:W-:Y:S06]  /*0b40*/  BRA.U UP0, `(.L_x_7) ;  /* 0xfffffffd00d47547 */ /* 0x000fec000b83ffff */
.L_x_4:
[----:B------:R-:W-:Y:S02]  /*0b50*/  LOP3.LUT P0, RZ, R6, 0xff, RZ, 0xc0, !PT ;  /* 0x000000ff06ff7812 */ /* 0x000fe4000780c0ff */
[----:B------:R-:W-:Y:S02]  /*0b60*/  SHF.R.S32.HI R9, RZ, 0x1f, R8 ;  /* 0x0000001fff097819 */ /* 0x000fe40000011408 */
[----:B------:R-:W-:-:S13]  /*0b70*/  PLOP3.LUT P0, PT, P0, PT, PT, 0x8, 0x80 ;  /* 0x000000000080781c */ /* 0x000fda000070e170 */
.L_x_1:
[----:B------:R-:W-:Y:S05]  /*0b80*/  @P0 EXIT ;  /* 0x000000000000094d */ /* 0x000fea0003800000 */
[----:B------:R-:W0:Y:S01]  /*0b90*/  LDC.64 R2, c[0x0][0x380] ;  /* 0x0000e000ff027b82 */ /* 0x000e220000000a00 */
[----:B------:R-:W1:Y:S01]  /*0ba0*/  LDCU.64 UR4, c[0x0][0x390] ;  /* 0x00007200ff0477ac */ /* 0x000e620008000a00 */
[----:B------:R-:W-:Y:S02]  /*0bb0*/  IMAD R5, R0, UR7, R5 ;  /* 0x0000000700057c24 */ /* 0x000fe4000f8e0205 */
[----:B------:R-:W-:Y:S01]  /*0bc0*/  IMAD.MOV.U32 R7, RZ, RZ, -0x1 ;  /* 0xffffffffff077424 */ /* 0x000fe200078e00ff */
[----:B-1----:R-:W-:Y:S01]  /*0bd0*/  LEA R4, P0, R8, UR4, 0x2 ;  /* 0x0000000408047c11 */ /* 0x002fe2000f8010ff */
[----:B0-----:R-:W-:-:S03]  /*0be0*/  IMAD.WIDE R2, R5, 0x4, R2 ;  /* 0x0000000405027825 */ /* 0x001fc600078e0202 */
[----:B------:R-:W-:Y:S02]  /*0bf0*/  LEA.HI.X R5, R8, UR5, R9, 0x2, P0 ;  /* 0x0000000508057c11 */ /* 0x000fe400080f1409 */
[----:B------:R-:W-:Y:S04]  /*0c00*/  STG.E desc[UR12][R2.64], R7 ;  /* 0x0000000702007986 */ /* 0x000fe8000c10190c */
[----:B------:R-:W-:Y:S01]  /*0c10*/  STG.E desc[UR12][R4.64], R7 ;  /* 0x0000000704007986 */ /* 0x000fe2000c10190c */
[----:B------:R-:W-:Y:S05]  /*0c20*/  EXIT ;  /* 0x000000000000794d */ /* 0x000fea0003800000 */
.L_x_8:
        /* <DEDUP_REMOVED lines=13> */
.L_x_19:


//--------------------- .text._Z13random_matrixPiiiiijP17curandStateXORWOW --------------------------
	.section	.text._Z13random_matrixPiiiiijP17curandStateXORWOW,"ax",@progbits
	.align	128
        .global         _Z13random_matrixPiiiiijP17curandStateXORWOW
        .type           _Z13random_matrixPiiiiijP17curandStateXORWOW,@function
        .size           _Z13random_matrixPiiiiijP17curandStateXORWOW,(.L_x_20 - _Z13random_matrixPiiiiijP17curandStateXORWOW)
        .other          _Z13random_matrixPiiiiijP17curandStateXORWOW,@"STO_CUDA_ENTRY STV_DEFAULT"
_Z13random_matrixPiiiiijP17curandStateXORWOW:
.text._Z13random_matrixPiiiiijP17curandStateXORWOW:
[----:B------:R-:W-:Y:S01]  /*0000*/  LDC R1, c[0x0][0x37c] ;  /* 0x0000df00ff017b82 */ /* 0x000fe20000000800 */
[----:B------:R-:W0:Y:S01]  /*0010*/  S2R R3, SR_TID.Y ;  /* 0x0000000000037919 */ /* 0x000e220000002200 */
[----:B------:R-:W1:Y:S01]  /*0020*/  LDCU UR4, c[0x0][0x360] ;  /* 0x00006c00ff0477ac */ /* 0x000e620008000800 */
[----:B------:R-:W0:Y:S01]  /*0030*/  S2R R2, SR_CTAID.Y ;  /* 0x0000000000027919 */ /* 0x000e220000002600 */
[----:B------:R-:W0:Y:S01]  /*0040*/  LDCU UR5, c[0x0][0x364] ;  /* 0x00006c80ff0577ac */ /* 0x000e220008000800 */
[----:B------:R-:W1:Y:S01]  /*0050*/  S2R R0, SR_TID.X ;  /* 0x0000000000007919 */ /* 0x000e620000002100 */
[----:B------:R-:W2:Y:S01]  /*0060*/  LDCU.64 UR6, c[0x0][0x388] ;  /* 0x00007100ff0677ac */ /* 0x000ea20008000a00 */
[----:B------:R-:W1:Y:S01]  /*0070*/  S2R R5, SR_CTAID.X ;  /* 0x0000000000057919 */ /* 0x000e620000002500 */
[----:B0-----:R-:W-:-:S05]  /*0080*/  IMAD R3, R2, UR5, R3 ;  /* 0x0000000502037c24 */ /* 0x001fca000f8e0203 */
[----:B--2---:R-:W-:Y:S01]  /*0090*/  ISETP.GE.AND P0, PT, R3, UR7, PT ;  /* 0x0000000703007c0c */ /* 0x004fe2000bf06270 */
[----:B-1----:R-:W-:-:S05]  /*00a0*/  IMAD R0, R5, UR4, R0 ;  /* 0x0000000405007c24 */ /* 0x002fca000f8e0200 */
[----:B------:R-:W-:-:S13]  /*00b0*/  ISETP.GE.OR P0, PT, R0, UR6, P0 ;  /* 0x0000000600007c0c */ /* 0x000fda0008706670 */
[----:B------:R-:W-:Y:S05]  /*00c0*/  @P0 EXIT ;  /* 0x000000000000094d */ /* 0x000fea0003800000 */
[----:B------:R-:W0:Y:S01]  /*00d0*/  LDC R2, c[0x0][0x398] ;  /* 0x0000e600ff027b82 */ /* 0x000e220000000800 */
[----:B------:R-:W1:Y:S01]  /*00e0*/  LDCU.64 UR4, c[0x0][0x358] ;  /* 0x00006b00ff0477ac */ /* 0x000e620008000a00 */
[----:B------:R-:W-:Y:S01]  /*00f0*/  IMAD R0, R0, UR7, R3 ;  /* 0x0000000700007c24 */ /* 0x000fe2000f8e0203 */
[----:B------:R-:W-:Y:S01]  /*0100*/  BSSY.RECONVERGENT B0, `(.L_x_9) ;  /* 0x00000ec000007945 */ /* 0x000fe20003800200 */
[----:B------:R-:W-:Y:S02]  /*0110*/  IMAD.MOV.U32 R15, RZ, RZ, -0x75bd8fc ;  /* 0xf8a42704ff0f7424 */ /* 0x000fe400078e00ff */
[----:B------:R-:W-:Y:S01]  /*0120*/  IMAD.MOV.U32 R12, RZ, RZ, -0x23270784 ;  /* 0xdcd8f87cff0c7424 */ /* 0x000fe200078e00ff */
[----:B------:R-:W-:Y:S01]  /*0130*/  ISETP.NE.AND P0, PT, R0, RZ, PT ;  /* 0x000000ff0000720c */ /* 0x000fe20003f05270 */
[----:B------:R-:W2:Y:S01]  /*0140*/  LDC.64 R8, c[0x0][0x3a0] ;  /* 0x0000e800ff087b82 */ /* 0x000ea20000000a00 */
[----:B------:R-:W-:Y:S01]  /*0150*/  IMAD.MOV.U32 R5, RZ, RZ, -0x75bd8fc ;  /* 0xf8a42704ff057424 */ /* 0x000fe200078e00ff */
[----:B------:R-:W-:-:S02]  /*0160*/  SHF.R.S32.HI R10, RZ, 0x1f, R0 ;  /* 0x0000001fff0a7819 */ /* 0x000fc40000011400 */
[----:B0-----:R-:W-:-:S05]  /*0170*/  LOP3.LUT R2, R2, 0xaad26b49, RZ, 0x3c, !PT ;  /* 0xaad26b4902027812 */ /* 0x001fca00078e3cff */
[----:B------:R-:W-:Y:S02]  /*0180*/  IMAD R2, R2, 0x4182bed5, RZ ;  /* 0x4182bed502027824 */ /* 0x000fe400078e02ff */
[----:B--2---:R-:W-:-:S03]  /*0190*/  IMAD.WIDE R8, R0, 0x30, R8 ;  /* 0x0000003000087825 */ /* 0x004fc600078e0208 */
[C---:B------:R-:W-:Y:S01]  /*01a0*/  LOP3.LUT R4, R2.reuse, 0x159a55e5, RZ, 0x3c, !PT ;  /* 0x159a55e502047812 */ /* 0x040fe200078e3cff */
[C---:B------:R-:W-:Y:S02]  /*01b0*/  VIADD R3, R2.reuse, 0x583f19 ;  /* 0x00583f1902037836 */ /* 0x040fe40000000000 */
[C---:B------:R-:W-:Y:S02]  /*01c0*/  VIADD R6, R2.reuse, 0xd9f6dc18 ;  /* 0xd9f6dc1802067836 */ /* 0x040fe40000000000 */
[----:B------:R-:W-:Y:S02]  /*01d0*/  VIADD R7, R2, 0x75bcd15 ;  /* 0x075bcd1502077836 */ /* 0x000fe40000000000 */
[----:B------:R-:W-:Y:S02]  /*01e0*/  IMAD.MOV.U32 R14, RZ, RZ, R4 ;  /* 0x000000ffff0e7224 */ /* 0x000fe400078e0004 */
[----:B------:R-:W-:Y:S01]  /*01f0*/  IMAD.MOV.U32 R13, RZ, RZ, R3 ;  /* 0x000000ffff0d7224 */ /* 0x000fe200078e0003 */
[----:B-1----:R0:W-:Y:S01]  /*0200*/  STG.E.64 desc[UR4][R8.64], R6 ;  /* 0x0000000608007986 */ /* 0x0021e2000c101b04 */
[----:B------:R-:W-:-:S03]  /*0210*/  IMAD.MOV.U32 R2, RZ, RZ, -0x23270784 ;  /* 0xdcd8f87cff027424 */ /* 0x000fc600078e00ff */
[----:B------:R0:W-:Y:S04]  /*0220*/  STG.E.64 desc[UR4][R8.64+0x8], R14 ;  /* 0x0000080e08007986 */ /* 0x0001e8000c101b04 */
[----:B------:R0:W-:Y:S01]  /*0230*/  STG.E.64 desc[UR4][R8.64+0x10], R12 ;  /* 0x0000100c08007986 */ /* 0x0001e2000c101b04 */
[----:B------:R-:W-:Y:S05]  /*0240*/  @!P0 BRA `(.L_x_10) ;  /* 0x0000000c005c8947 */ /* 0x000fea0003800000 */
[----:B0-----:R-:W-:Y:S02]  /*0250*/  IMAD.MOV.U32 R6, RZ, RZ, R10 ;  /* 0x000000ffff067224 */ /* 0x001fe400078e000a */
[----:B------:R-:W-:Y:S02]  /*0260*/  IMAD.MOV.U32 R12, RZ, RZ, RZ ;  /* 0x000000ffff0c7224 */ /* 0x000fe400078e00ff */
[----:B------:R-:W-:Y:S02]  /*0270*/  IMAD.MOV.U32 R13, RZ, RZ, R0 ;  /* 0x000000ffff0d7224 */ /* 0x000fe400078e0000 */
[----:B------:R-:W-:Y:S02]  /*0280*/  IMAD.MOV.U32 R5, RZ, RZ, -0x75bd8fc ;  /* 0xf8a42704ff057424 */ /* 0x000fe400078e00ff */
[----:B------:R-:W-:-:S07]  /*0290*/  IMAD.MOV.U32 R2, RZ, RZ, -0x23270784 ;  /* 0xdcd8f87cff027424 */ /* 0x000fce00078e00ff */
.L_x_16:
[----:B------:R-:W-:Y:S01]  /*02a0*/  LOP3.LUT R8, R13, 0x3, RZ, 0xc0, !PT ;  /* 0x000000030d087812 */ /* 0x000fe200078ec0ff */
[----:B------:R-:W-:Y:S03]  /*02b0*/  BSSY.RECONVERGENT B1, `(.L_x_11) ;  /* 0x00000ca000017945 */ /* 0x000fe60003800200 */
[----:B------:R-:W-:-:S04]  /*02c0*/  ISETP.NE.U32.AND P0, PT, R8, RZ, PT ;  /* 0x000000ff0800720c */ /* 0x000fc80003f05070 */
[----:B------:R-:W-:-:S13]  /*02d0*/  ISETP.NE.AND.EX P0, PT, RZ, RZ, PT, P0 ;  /* 0x000000ffff00720c */ /* 0x000fda0003f05300 */
[----:B0-----:R-:W-:Y:S05]  /*02e0*/  @!P0 BRA `(.L_x_12) ;  /* 0x0000000c00188947 */ /* 0x001fea0003800000 */
[----:B------:R-:W0:Y:S01]  /*02f0*/  LDC.64 R8, c[0x4][RZ] ;  /* 0x01000000ff087b82 */ /* 0x000e220000000a00 */
[----:B------:R-:W-:Y:S02]  /*0300*/  IMAD.MOV.U32 R14, RZ, RZ, RZ ;  /* 0x000000ffff0e7224 */ /* 0x000fe400078e00ff */
[----:B0-----:R-:W-:-:S07]  /*0310*/  IMAD.WIDE.U32 R8, R12, 0xc80, R8 ;  /* 0x00000c800c087825 */ /* 0x001fce00078e0008 */
.L_x_15:
[----:B------:R-:W-:Y:S01]  /*0320*/  IMAD.MOV.U32 R15, RZ, RZ, RZ ;  /* 0x000000ffff0f7224 */ /* 0x000fe200078e00ff */
[----:B0-----:R-:W-:Y:S02]  /*0330*/  CS2R R2, SRZ ;  /* 0x0000000000027805 */ /* 0x001fe4000001ff00 */
[----:B------:R-:W-:Y:S01]  /*0340*/  CS2R R4, SRZ ;  /* 0x0000000000047805 */ /* 0x000fe2000001ff00 */
[----:B------:R-:W-:-:S07]  /*0350*/  IMAD.MOV.U32 R7, RZ, RZ, RZ ;  /* 0x000000ffff077224 */ /* 0x000fce00078e00ff */
.L_x_14:
[----:B------:R-:W0:Y:S02]  /*0360*/  LDC.64 R10, c[0x0][0x3a0] ;  /* 0x0000e800ff0a7b82 */ /* 0x000e240000000a00 */
[----:B0-----:R-:W-:-:S04]  /*0370*/  IMAD.WIDE R10, R0, 0x30, R10 ;  /* 0x00000030000a7825 */ /* 0x001fc800078e020a */
[----:B------:R-:W-:-:S05]  /*0380*/  IMAD.WIDE.U32 R10, R15, 0x4, R10 ;  /* 0x000000040f0a7825 */ /* 0x000fca00078e000a */
[----:B------:R0:W5:Y:S01]  /*0390*/  LDG.E R16, desc[UR4][R10.64+0x4] ;  /* 0x000004040a107981 */ /* 0x000162000c1e1900 */
[----:B------:R-:W-:-:S07]  /*03a0*/  IMAD.MOV.U32 R17, RZ, RZ, RZ ;  /* 0x000000ffff117224 */ /* 0x000fce00078e00ff */
.L_x_13:
[----:B-----5:R-:W-:Y:S01]  /*03b0*/  SHF.R.U32.HI R23, RZ, R17, R16 ;  /* 0x00000011ff177219 */ /* 0x020fe20000011610 */
[----:B0-----:R-:W-:-:S03]  /*03c0*/  IMAD.SHL.U32 R10, R15, 0x20, RZ ;  /* 0x000000200f0a7824 */ /* 0x001fc600078e00ff */
[----:B------:R-:W-:Y:S01]  /*03d0*/  LOP3.LUT R11, R23, 0x1, RZ, 0xc0, !PT ;  /* 0x00000001170b7812 */ /* 0x000fe200078ec0ff */
[----:B------:R-:W-:-:S03]  /*03e0*/  IMAD.IADD R10, R10, 0x1, R17 ;  /* 0x000000010a0a7824 */ /* 0x000fc600078e0211 */
[----:B------:R-:W-:Y:S01]  /*03f0*/  ISETP.NE.U32.AND P0, PT, R11, 0x1, PT ;  /* 0x000000010b00780c */ /* 0x000fe20003f05070 */
[----:B------:R-:W-:-:S03]  /*0400*/  IMAD R11, R10, 0x5, RZ ;  /* 0x000000050a0b7824 */ /* 0x000fc600078e02ff */
[----:B------:R-:W-:Y:S01]  /*0410*/  R2P PR, R23, 0x7e ;  /* 0x0000007e17007804 */ /* 0x000fe20000000000 */
[----:B------:R-:W-:-:S08]  /*0420*/  IMAD.WIDE.U32 R10, R11, 0x4, R8 ;  /* 0x000000040b0a7825 */ /* 0x000fd000078e0008 */
[----:B------:R-:W2:Y:S04]  /*0430*/  @!P0 LDG.E R20, desc[UR4][R10.64+0x10] ;  /* 0x000010040a148981 */ /* 0x000ea8000c1e1900 */
[----:B------:R-:W3:Y:S04]  /*0440*/  @P1 LDG.E R22, desc[UR4][R10.64+0x24] ;  /* 0x000024040a161981 */ /* 0x000ee8000c1e1900 */
[----:B------:R-:W4:Y:S04]  /*0450*/  @P2 LDG.E R24, desc[UR4][R10.64+0x38] ;  /* 0x000038040a182981 */ /* 0x000f28000c1e1900 */
[----:B------:R-:W4:Y:S04]  /*0460*/  @P3 LDG.E R26, desc[UR4][R10.64+0x4c] ;  /* 0x00004c040a1a3981 */ /* 0x000f28000c1e1900 */
[----:B------:R-:W4:Y:S04]  /*0470*/  @P4 LDG.E R28, desc[UR4][R10.64+0x60] ;  /* 0x000060040a1c4981 */ /* 0x000f28000c1e1900 */
[----:B------:R-:W4:Y:S04]  /*0480*/  @!P0 LDG.E R18, desc[UR4][R10.64] ;  /* 0x000000040a128981 */ /* 0x000f28000c1e1900 */
[----:B------:R-:W4:Y:S04]  /*0490*/  @!P0 LDG.E R19, desc[UR4][R10.64+0x4] ;  /* 0x000004040a138981 */ /* 0x000f28000c1e1900 */
[----:B------:R-:W4:Y:S04]  /*04a0*/  @P5 LDG.E R21, desc[UR4][R10.64+0x74] ;  /* 0x000074040a155981 */ /* 0x000f28000c1e1900 */
[----:B------:R-:W4:Y:S04]  /*04b0*/  @P1 LDG.E R25, desc[UR4][R10.64+0x20] ;  /* 0x000020040a191981 */ /* 0x000f28000c1e1900 */
[----:B------:R-:W4:Y:S01]  /*04c0*/  @P3 LDG.E R27, desc[UR4][R10.64+0x48] ;  /* 0x000048040a1b3981 */ /* 0x000f22000c1e1900 */
[----:B--2---:R-:W-:-:S03]  /*04d0*/  @!P0 LOP3.LUT R3, R3, R20, RZ, 0x3c, !PT ;  /* 0x0000001403038212 */ /* 0x004fc600078e3cff */
[----:B------:R-:W2:Y:S01]  /*04e0*/  @P1 LDG.E R20, desc[UR4][R10.64+0x14] ;  /* 0x000014040a141981 */ /* 0x000ea2000c1e1900 */
[----:B---3--:R-:W-:-:S03]  /*04f0*/  @P1 LOP3.LUT R3, R3, R22, RZ, 0x3c, !PT ;  /* 0x0000001603031212 */ /* 0x008fc600078e3cff */
[----:B------:R-:W3:Y:S01]  /*0500*/  @P1 LDG.E R22, desc[UR4][R10.64+0x1c] ;  /* 0x00001c040a161981 */ /* 0x000ee2000c1e1900 */
[----:B----4-:R-:W-:-:S03]  /*0510*/  @P2 LOP3.LUT R3, R3, R24, RZ, 0x3c, !PT ;  /* 0x0000001803032212 */ /* 0x010fc600078e3cff */
[----:B------:R-:W4:Y:S01]  /*0520*/  @P2 LDG.E R24, desc[UR4][R10.64+0x28] ;  /* 0x000028040a182981 */ /* 0x000f22000c1e1900 */
[----:B------:R-:W-:-:S03]  /*0530*/  @P3 LOP3.LUT R3, R3, R26, RZ, 0x3c, !PT ;  /* 0x0000001a03033212 */ /* 0x000fc600078e3cff */
[----:B------:R-:W3:Y:S01]  /*0540*/  @P6 LDG.E R26, desc[UR4][R10.64+0x88] ;  /* 0x000088040a1a6981 */ /* 0x000ee2000c1e1900 */
[----:B------:R-:W-:Y:S02]  /*0550*/  @P4 LOP3.LUT R3, R3, R28, RZ, 0x3c, !PT ;  /* 0x0000001c03034212 */ /* 0x000fe400078e3cff */
[----:B------:R-:W-:Y:S02]  /*0560*/  @!P0 LOP3.LUT R7, R7, R18, RZ, 0x3c, !PT ;  /* 0x0000001207078212 */ /* 0x000fe400078e3cff */
[----:B------:R-:W3:Y:S01]  /*0570*/  @!P0 LDG.E R18, desc[UR4][R10.64+0x8] ;  /* 0x000008040a128981 */ /* 0x000ee2000c1e1900 */
[----:B------:R-:W-:-:S03]  /*0580*/  @!P0 LOP3.LUT R4, R4, R19, RZ, 0x3c, !PT ;  /* 0x0000001304048212 */ /* 0x000fc600078e3cff */
[----:B------:R-:W3:Y:S01]  /*0590*/  @!P0 LDG.E R19, desc[UR4][R10.64+0xc] ;  /* 0x00000c040a138981 */ /* 0x000ee2000c1e1900 */
[----:B------:R-:W-:-:S03]  /*05a0*/  @P5 LOP3.LUT R3, R3, R21, RZ, 0x3c, !PT ;  /* 0x0000001503035212 */ /* 0x000fc600078e3cff */
[----:B------:R-:W3:Y:S01]  /*05b0*/  @P1 LDG.E R21, desc[UR4][R10.64+0x18] ;  /* 0x000018040a151981 */ /* 0x000ee2000c1e1900 */
[----:B--2---:R-:W-:-:S03]  /*05c0*/  @P1 LOP3.LUT R7, R7, R20, RZ, 0x3c, !PT ;  /* 0x0000001407071212 */ /* 0x004fc600078e3cff */
[----:B------:R-:W2:Y:S01]  /*05d0*/  @P3 LDG.E R20, desc[UR4][R10.64+0x3c] ;  /* 0x00003c040a143981 */ /* 0x000ea2000c1e1900 */
[----:B----4-:R-:W-:-:S03]  /*05e0*/  @P2 LOP3.LUT R7, R7, R24, RZ, 0x3c, !PT ;  /* 0x0000001807072212 */ /* 0x010fc600078e3cff */
[----:B------:R-:W4:Y:S01]  /*05f0*/  @P4 LDG.E R24, desc[UR4][R10.64+0x50] ;  /* 0x000050040a184981 */ /* 0x000f22000c1e1900 */
[----:B---3--:R-:W-:-:S03]  /*0600*/  @!P0 LOP3.LUT R5, R5, R18, RZ, 0x3c, !PT ;  /* 0x0000001205058212 */ /* 0x008fc600078e3cff */
[----:B------:R-:W3:Y:S01]  /*0610*/  @P2 LDG.E R18, desc[UR4][R10.64+0x30] ;  /* 0x000030040a122981 */ /* 0x000ee2000c1e1900 */
[----:B------:R-:W-:-:S03]  /*0620*/  @!P0 LOP3.LUT R2, R2, R19, RZ, 0x3c, !PT ;  /* 0x0000001302028212 */ /* 0x000fc600078e3cff */
[----:B------:R-:W3:Y:S01]  /*0630*/  @P2 LDG.E R19, desc[UR4][R10.64+0x2c] ;  /* 0x00002c040a132981 */ /* 0x000ee2000c1e1900 */
[----:B------:R-:W-:-:S03]  /*0640*/  @P1 LOP3.LUT R4, R4, R21, RZ, 0x3c, !PT ;  /* 0x0000001504041212 */ /* 0x000fc600078e3cff */
[----:B------:R-:W3:Y:S01]  /*0650*/  @P2 LDG.E R21, desc[UR4][R10.64+0x34] ;  /* 0x000034040a152981 */ /* 0x000ee2000c1e1900 */
[----:B------:R-:W-:Y:S02]  /*0660*/  @P1 LOP3.LUT R5, R5, R22, RZ, 0x3c, !PT ;  /* 0x0000001605051212 */ /* 0x000fe400078e3cff */
[----:B------:R-:W-:Y:S01]  /*0670*/  @P1 LOP3.LUT R2, R2, R25, RZ, 0x3c, !PT ;  /* 0x0000001902021212 */ /* 0x000fe200078e3cff */
[----:B------:R-:W3:Y:S04]  /*0680*/  @P3 LDG.E R22, desc[UR4][R10.64+0x44] ;  /* 0x000044040a163981 */ /* 0x000ee8000c1e1900 */
[----:B------:R-:W3:Y:S01]  /*0690*/  @P3 LDG.E R25, desc[UR4][R10.64+0x40] ;  /* 0x000040040a193981 */ /* 0x000ee2000c1e1900 */
[----:B--2---:R-:W-:-:S03]  /*06a0*/  @P3 LOP3.LUT R7, R7, R20, RZ, 0x3c, !PT ;  /* 0x0000001407073212 */ /* 0x004fc600078e3cff */
[----:B------:R-:W2:Y:S01]  /*06b0*/  @P5 LDG.E R20, desc[UR4][R10.64+0x64] ;  /* 0x000064040a145981 */ /* 0x000ea2000c1e1900 */
[----:B----4-:R-:W-:-:S03]  /*06c0*/  @P4 LOP3.LUT R7, R7, R24, RZ, 0x3c, !PT ;  /* 0x0000001807074212 */ /* 0x010fc600078e3cff */
[----:B------:R-:W4:Y:S01]  /*06d0*/  @P6 LDG.E R24, desc[UR4][R10.64+0x78] ;  /* 0x000078040a186981 */ /* 0x000f22000c1e1900 */
[----:B---3--:R-:W-:-:S03]  /*06e0*/  @P2 LOP3.LUT R5, R5, R18, RZ, 0x3c, !PT ;  /* 0x0000001205052212 */ /* 0x008fc600078e3cff */
[----:B------:R-:W3:Y:S01]  /*06f0*/  @P4 LDG.E R18, desc[UR4][R10.64+0x58] ;  /* 0x000058040a124981 */ /* 0x000ee2000c1e1900 */
[----:B------:R-:W-:-:S03]  /*0700*/  @P2 LOP3.LUT R4, R4, R19, RZ, 0x3c, !PT ;  /* 0x0000001304042212 */ /* 0x000fc600078e3cff */
[----:B------:R-:W3:Y:S01]  /*0710*/  @P4 LDG.E R19, desc[UR4][R10.64+0x54] ;  /* 0x000054040a134981 */ /* 0x000ee2000c1e1900 */
[----:B------:R-:W-:-:S03]  /*0720*/  @P2 LOP3.LUT R2, R2, R21, RZ, 0x3c, !PT ;  /* 0x0000001502022212 */ /* 0x000fc600078e3cff */
[----:B------:R-:W3:Y:S01]  /*0730*/  @P4 LDG.E R21, desc[UR4][R10.64+0x5c] ;  /* 0x00005c040a154981 */ /* 0x000ee2000c1e1900 */
[----:B------:R-:W-:Y:S02]  /*0740*/  @P3 LOP3.LUT R5, R5, R22, RZ, 0x3c, !PT ;  /* 0x0000001605053212 */ /* 0x000fe400078e3cff */
[----:B------:R-:W-:Y:S01]  /*0750*/  @P3 LOP3.LUT R2, R2, R27, RZ, 0x3c, !PT ;  /* 0x0000001b02023212 */ /* 0x000fe200078e3cff */
[----:B------:R-:W3:Y:S01]  /*0760*/  @P5 LDG.E R22, desc[UR4][R10.64+0x6c] ;  /* 0x00006c040a165981 */ /* 0x000ee2000c1e1900 */
[----:B------:R-:W-:-:S03]  /*0770*/  @P3 LOP3.LUT R4, R4, R25, RZ, 0x3c, !PT ;  /* 0x0000001904043212 */ /* 0x000fc600078e3cff */
[----:B------:R-:W3:Y:S04]  /*0780*/  @P5 LDG.E R25, desc[UR4][R10.64+0x68] ;  /* 0x000068040a195981 */ /* 0x000ee8000c1e1900 */
[----:B------:R-:W3:Y:S01]  /*0790*/  @P5 LDG.E R27, desc[UR4][R10.64+0x70] ;  /* 0x000070040a1b5981 */ /* 0x000ee2000c1e1900 */
[----:B------:R-:W-:Y:S02]  /*07a0*/  LOP3.LUT P0, RZ, R23, 0x80, RZ, 0xc0, !PT ;  /* 0x0000008017ff7812 */ /* 0x000fe4000780c0ff */
[----:B--2---:R-:W-:-:S11]  /*07b0*/  @P5 LOP3.LUT R7, R7, R20, RZ, 0x3c, !PT ;  /* 0x0000001407075212 */ /* 0x004fd600078e3cff */
        /* <DEDUP_REMOVED lines=15> */
[----:B------:R-:W-:Y:S02]  /*08b0*/  @P6 LOP3.LUT R3, R3, R26, RZ, 0x3c, !PT ;  /* 0x0000001a03036212 */ /* 0x000fe400078e3cff */
[----:B--2---:R-:W-:Y:S02]  /*08c0*/  @P0 LOP3.LUT R7, R7, R20, RZ, 0x3c, !PT ;  /* 0x0000001407070212 */ /* 0x004fe400078e3cff */
[----:B----4-:R-:W-:Y:S02]  /*08d0*/  @P0 LOP3.LUT R3, R3, R24, RZ, 0x3c, !PT ;  /* 0x0000001803030212 */ /* 0x010fe400078e3cff */
[----:B---3--:R-:W-:Y:S02]  /*08e0*/  @P6 LOP3.LUT R5, R5, R18, RZ, 0x3c, !PT ;  /* 0x0000001205056212 */ /* 0x008fe400078e3cff */
[----:B------:R-:W-:Y:S02]  /*08f0*/  @P6 LOP3.LUT R4, R4, R19, RZ, 0x3c, !PT ;  /* 0x0000001304046212 */ /* 0x000fe400078e3cff */
[----:B------:R-:W-:-:S02]  /*0900*/  @P6 LOP3.LUT R2, R2, R21, RZ, 0x3c, !PT ;  /* 0x0000001502026212 */ /* 0x000fc400078e3cff */
[----:B------:R-:W-:Y:S02]  /*0910*/  @P0 LOP3.LUT R5, R5, R22, RZ, 0x3c, !PT ;  /* 0x0000001605050212 */ /* 0x000fe400078e3cff */
[----:B------:R-:W-:Y:S02]  /*0920*/  @P0 LOP3.LUT R4, R4, R25, RZ, 0x3c, !PT ;  /* 0x0000001904040212 */ /* 0x000fe400078e3cff */
[----:B------:R-:W-:Y:S02]  /*0930*/  @P0 LOP3.LUT R2, R2, R27, RZ, 0x3c, !PT ;  /* 0x0000001b02020212 */ /* 0x000fe400078e3cff */
[----:B------:R-:W-:-:S13]  /*0940*/  R2P PR, R23.B1, 0x7f ;  /* 0x0000007f17007804 */ /* 0x000fda0000001000 */
[----:B------:R-:W2:Y:S04]  /*0950*/  @P0 LDG.E R18, desc[UR4][R10.64+0xa0] ;  /* 0x0000a0040a120981 */ /* 0x000ea8000c1e1900 */
[----:B------:R-:W3:Y:S04]  /*0960*/  @P0 LDG.E R20, desc[UR4][R10.64+0xa8] ;  /* 0x0000a8040a140981 */ /* 0x000ee8000c1e1900 */
[----:B------:R-:W4:Y:S04]  /*0970*/  @P1 LDG.E R22, desc[UR4][R10.64+0xbc] ;  /* 0x0000bc040a161981 */ /* 0x000f28000c1e1900 */
[----:B------:R-:W4:Y:S04]  /*0980*/  @P1 LDG.E R24, desc[UR4][R10.64+0xc4] ;  /* 0x0000c4040a181981 */ /* 0x000f28000c1e1900 */
[----:B------:R-:W4:Y:S04]  /*0990*/  @P0 LDG.E R19, desc[UR4][R10.64+0xa4] ;  /* 0x0000a4040a130981 */ /* 0x000f28000c1e1900 */
[----:B------:R-:W4:Y:S04]  /*09a0*/  @P0 LDG.E R21, desc[UR4][R10.64+0xac] ;  /* 0x0000ac040a150981 */ /* 0x000f28000c1e1900 */
[----:B------:R-:W4:Y:S04]  /*09b0*/  @P1 LDG.E R25, desc[UR4][R10.64+0xb8] ;  /* 0x0000b8040a191981 */ /* 0x000f28000c1e1900 */
[----:B------:R-:W4:Y:S04]  /*09c0*/  @P2 LDG.E R26, desc[UR4][R10.64+0xc8] ;  /* 0x0000c8040a1a2981 */ /* 0x000f28000c1e1900 */
[----:B------:R-:W4:Y:S04]  /*09d0*/  @P1 LDG.E R27, desc[UR4][R10.64+0xc0] ;  /* 0x0000c0040a1b1981 */ /* 0x000f28000c1e1900 */
[----:B------:R-:W4:Y:S01]  /*09e0*/  @P3 LDG.E R28, desc[UR4][R10.64+0xec] ;  /* 0x0000ec040a1c3981 */ /* 0x000f22000c1e1900 */
[----:B--2---:R-:W-:-:S03]  /*09f0*/  @P0 LOP3.LUT R7, R7, R18, RZ, 0x3c, !PT ;  /* 0x0000001207070212 */ /* 0x004fc600078e3cff */
[----:B------:R-:W2:Y:S01]  /*0a00*/  @P0 LDG.E R18, desc[UR4][R10.64+0xb0] ;  /* 0x0000b0040a120981 */ /* 0x000ea2000c1e1900 */
[----:B---3--:R-:W-:-:S03]  /*0a10*/  @P0 LOP3.LUT R5, R5, R20, RZ, 0x3c, !PT ;  /* 0x0000001405050212 */ /* 0x008fc600078e3cff */
[----:B------:R-:W3:Y:S01]  /*0a20*/  @P1 LDG.E R20, desc[UR4][R10.64+0xb4] ;  /* 0x0000b4040a141981 */ /* 0x000ee2000c1e1900 */
[----:B----4-:R-:W-:-:S03]  /*0a30*/  @P1 LOP3.LUT R5, R5, R22, RZ, 0x3c, !PT ;  /* 0x0000001605051212 */ /* 0x010fc600078e3cff */
[----:B------:R-:W4:Y:S01]  /*0a40*/  @P2 LDG.E R22, desc[UR4][R10.64+0xd8] ;  /* 0x0000d8040a162981 */ /* 0x000f22000c1e1900 */
[----:B------:R-:W-:-:S03]  /*0a50*/  @P0 LOP3.LUT R4, R4, R19, RZ, 0x3c, !PT ;  /* 0x0000001304040212 */ /* 0x000fc600078e3cff */
[----:B------:R-:W4:Y:S01]  /*0a60*/  @P2 LDG.E R19, desc[UR4][R10.64+0xcc] ;  /* 0x0000cc040a132981 */ /* 0x000f22000c1e1900 */
[----:B------:R-:W-:-:S03]  /*0a70*/  @P0 LOP3.LUT R2, R2, R21, RZ, 0x3c, !PT ;  /* 0x0000001502020212 */ /* 0x000fc600078e3cff */
[----:B------:R-:W4:Y:S01]  /*0a80*/  @P2 LDG.E R21, desc[UR4][R10.64+0xd4] ;  /* 0x0000d4040a152981 */ /* 0x000f22000c1e1900 */
[----:B------:R-:W-:-:S03]  /*0a90*/  @P1 LOP3.LUT R4, R4, R25, RZ, 0x3c, !PT ;  /* 0x0000001904041212 */ /* 0x000fc600078e3cff */
[----:B------:R-:W4:Y:S01]  /*0aa0*/  @P3 LDG.E R25, desc[UR4][R10.64+0xe8] ;  /* 0x0000e8040a193981 */ /* 0x000f22000c1e1900 */
[----:B--2---:R-:W-:-:S03]  /*0ab0*/  @P0 LOP3.LUT R3, R3, R18, RZ, 0x3c, !PT ;  /* 0x0000001203030212 */ /* 0x004fc600078e3cff */
[----:B------:R-:W2:Y:S01]  /*0ac0*/  @P4 LDG.E R18, desc[UR4][R10.64+0xf0] ;  /* 0x0000f0040a124981 */ /* 0x000ea2000c1e1900 */
[----:B------:R-:W-:-:S03]  /*0ad0*/  @P1 LOP3.LUT R3, R3, R24, RZ, 0x3c, !PT ;  /* 0x0000001803031212 */ /* 0x000fc600078e3cff */
[----:B------:R-:W2:Y:S01]  /*0ae0*/  @P3 LDG.E R24, desc[UR4][R10.64+0xdc] ;  /* 0x0000dc040a183981 */ /* 0x000ea2000c1e1900 */
[----:B---3--:R-:W-:-:S03]  /*0af0*/  @P1 LOP3.LUT R7, R7, R20, RZ, 0x3c, !PT ;  /* 0x0000001407071212 */ /* 0x008fc600078e3cff */
[----:B------:R-:W3:Y:S01]  /*0b00*/  @P2 LDG.E R20, desc[UR4][R10.64+0xd0] ;  /* 0x0000d0040a142981 */ /* 0x000ee2000c1e1900 */
[----:B------:R-:W-:Y:S02]  /*0b10*/  LOP3.LUT P0, RZ, R23, 0x8000, RZ, 0xc0, !PT ;  /* 0x0000800017ff7812 */ /* 0x000fe4000780c0ff */
[----:B------:R-:W-:Y:S01]  /*0b20*/  @P2 LOP3.LUT R7, R7, R26, RZ, 0x3c, !PT ;  /* 0x0000001a07072212 */ /* 0x000fe200078e3cff */
[----:B------:R-:W3:Y:S04]  /*0b30*/  @P3 LDG.E R23, desc[UR4][R10.64+0xe0] ;  /* 0x0000e0040a173981 */ /* 0x000ee8000c1e1900 */
[----:B------:R-:W3:Y:S01]  /*0b40*/  @P3 LDG.E R26, desc[UR4][R10.64+0xe4] ;  /* 0x0000e4040a1a3981 */ /* 0x000ee2000c1e1900 */
[----:B------:R-:W-:Y:S02]  /*0b50*/  @P1 LOP3.LUT R2, R2, R27, RZ, 0x3c, !PT ;  /* 0x0000001b02021212 */ /* 0x000fe400078e3cff */
[----:B----4-:R-:W-:-:S02]  /*0b60*/  @P2 LOP3.LUT R3, R3, R22, RZ, 0x3c, !PT ;  /* 0x0000001603032212 */ /* 0x010fc400078e3cff */
[----:B------:R-:W4:Y:S01]  /*0b70*/  @P4 LDG.E R22, desc[UR4][R10.64+0x100] ;  /* 0x000100040a164981 */ /* 0x000f22000c1e1900 */
[----:B------:R-:W-:Y:S02]  /*0b80*/  @P2 LOP3.LUT R4, R4, R19, RZ, 0x3c, !PT ;  /* 0x0000001304042212 */ /* 0x000fe400078e3cff */
[----:B------:R-:W-:Y:S01]  /*0b90*/  @P2 LOP3.LUT R2, R2, R21, RZ, 0x3c, !PT ;  /* 0x0000001502022212 */ /* 0x000fe200078e3cff */
[----:B------:R-:W4:Y:S04]  /*0ba0*/  @P4 LDG.E R19, desc[UR4][R10.64+0xf4] ;  /* 0x0000f4040a134981 */ /* 0x000f28000c1e1900 */
[----:B------:R-:W4:Y:S01]  /*0bb0*/  @P4 LDG.E R21, desc[UR4][R10.64+0xfc] ;  /* 0x0000fc040a154981 */ /* 0x000f22000c1e1900 */
[----:B------:R-:W-:-:S03]  /*0bc0*/  @P3 LOP3.LUT R2, R2, R25, RZ, 0x3c, !PT ;  /* 0x0000001902023212 */ /* 0x000fc600078e3cff */
[----:B------:R-:W4:Y:S01]  /*0bd0*/  @P5 LDG.E R25, desc[UR4][R10.64+0x110] ;  /* 0x000110040a195981 */ /* 0x000f22000c1e1900 */
[----:B--2---:R-:W-:-:S03]  /*0be0*/  @P3 LOP3.LUT R7, R7, R24, RZ, 0x3c, !PT ;  /* 0x0000001807073212 */ /* 0x004fc600078e3cff */
[----:B------:R-:W2:Y:S01]  /*0bf0*/  @P5 LDG.E R24, desc[UR4][R10.64+0x104] ;  /* 0x000104040a185981 */ /* 0x000ea2000c1e1900 */
[----:B---3--:R-:W-:Y:S02]  /*0c00*/  @P2 LOP3.LUT R5, R5, R20, RZ, 0x3c, !PT ;  /* 0x0000001405052212 */ /* 0x008fe400078e3cff */
[----:B------:R-:W-:Y:S01]  /*0c10*/  @P4 LOP3.LUT R7, R7, R18, RZ, 0x3c, !PT ;  /* 0x0000001207074212 */ /* 0x000fe200078e3cff */
[----:B------:R-:W3:Y:S01]  /*0c20*/  @P4 LDG.E R20, desc[UR4][R10.64+0xf8] ;  /* 0x0000f8040a144981 */ /* 0x000ee2000c1e1900 */
[----:B------:R-:W-:-:S03]  /*0c30*/  @P3 LOP3.LUT R4, R4, R23, RZ, 0x3c, !PT ;  /* 0x0000001704043212 */ /* 0x000fc600078e3cff */
[----:B------:R-:W3:Y:S01]  /*0c40*/  @P5 LDG.E R18, desc[UR4][R10.64+0x114] ;  /* 0x000114040a125981 */ /* 0x000ee2000c1e1900 */
[----:B------:R-:W-:-:S03]  /*0c50*/  @P3 LOP3.LUT R5, R5, R26, RZ, 0x3c, !PT ;  /* 0x0000001a05053212 */ /* 0x000fc600078e3cff */
[----:B------:R-:W3:Y:S04]  /*0c60*/  @P5 LDG.E R23, desc[UR4][R10.64+0x108] ;  /* 0x000108040a175981 */ /* 0x000ee8000c1e1900 */
[----:B------:R-:W3:Y:S01]  /*0c70*/  @P5 LDG.E R26, desc[UR4][R10.64+0x10c] ;  /* 0x00010c040a1a5981 */ /* 0x000ee2000c1e1900 */
[----:B------:R-:W-:Y:S02]  /*0c80*/  @P3 LOP3.LUT R3, R3, R28, RZ, 0x3c, !PT ;  /* 0x0000001c03033212 */ /* 0x000fe400078e3cff */
[----:B----4-:R-:W-:Y:S01]  /*0c90*/  @P4 LOP3.LUT R4, R4, R19, RZ, 0x3c, !PT ;  /* 0x0000001304044212 */ /* 0x010fe200078e3cff */
[----:B------:R-:W4:Y:S01]  /*0ca0*/  @P0 LDG.E R28, desc[UR4][R10.64+0x13c] ;  /* 0x00013c040a1c0981 */ /* 0x000f22000c1e1900 */
[----:B------:R-:W-:Y:S02]  /*0cb0*/  @P4 LOP3.LUT R3, R3, R22, RZ, 0x3c, !PT ;  /* 0x0000001603034212 */ /* 0x000fe400078e3cff */
[----:B------:R-:W-:Y:S01]  /*0cc0*/  @P4 LOP3.LUT R2, R2, R21, RZ, 0x3c, !PT ;  /* 0x0000001502024212 */ /* 0x000fe200078e3cff */
[----:B------:R-:W4:Y:S04]  /*0cd0*/  @P6 LDG.E R19, desc[UR4][R10.64+0x11c] ;  /* 0x00011c040a136981 */ /* 0x000f28000c1e1900 */
[----:B------:R-:W4:Y:S01]  /*0ce0*/  @P6 LDG.E R22, desc[UR4][R10.64+0x120] ;  /* 0x000120040a166981 */ /* 0x000f22000c1e1900 */
[----:B------:R-:W-:-:S03]  /*0cf0*/  @P5 LOP3.LUT R2, R2, R25, RZ, 0x3c, !PT ;  /* 0x0000001902025212 */ /* 0x000fc600078e3cff */
[----:B------:R-:W4:Y:S04]  /*0d00*/  @P6 LDG.E R21, desc[UR4][R10.64+0x124] ;  /* 0x000124040a156981 */ /* 0x000f28000c1e1900 */
[----:B------:R-:W4:Y:S01]  /*0d10*/  @P0 LDG.E R25, desc[UR4][R10.64+0x138] ;  /* 0x000138040a190981 */ /* 0x000f22000c1e1900 */
[----:B--2---:R-:W-:-:S03]  /*0d20*/  @P5 LOP3.LUT R7, R7, R24, RZ, 0x3c, !PT ;  /* 0x0000001807075212 */ /* 0x004fc600078e3cff */
[----:B------:R-:W2:Y:S01]  /*0d30*/  @P0 LDG.E R24, desc[UR4][R10.64+0x12c] ;  /* 0x00012c040a180981 */ /* 0x000ea2000c1e1900 */
[----:B---3--:R-:W-:-:S03]  /*0d40*/  @P4 LOP3.LUT R5, R5, R20, RZ, 0x3c, !PT ;  /* 0x0000001405054212 */ /* 0x008fc600078e3cff */
[----:B------:R-:W3:Y:S01]  /*0d50*/  @P6 LDG.E R20, desc[UR4][R10.64+0x118] ;  /* 0x000118040a146981 */ /* 0x000ee2000c1e1900 */
[----:B------:R-:W-:-:S03]  /*0d60*/  @P5 LOP3.LUT R3, R3, R18, RZ, 0x3c, !PT ;  /* 0x0000001203035212 */ /* 0x000fc600078e3cff */
[----:B------:R-:W2:Y:S01]  /*0d70*/  @P6 LDG.E R18, desc[UR4][R10.64+0x128] ;  /* 0x000128040a126981 */ /* 0x000ea2000c1e1900 */
[----:B------:R-:W-:-:S03]  /*0d80*/  @P5 LOP3.LUT R4, R4, R23, RZ, 0x3c, !PT ;  /* 0x0000001704045212 */ /* 0x000fc600078e3cff */
[----:B------:R-:W2:Y:S01]  /*0d90*/  @P0 LDG.E R23, desc[UR4][R10.64+0x130] ;  /* 0x000130040a170981 */ /* 0x000ea2000c1e1900 */
[----:B------:R-:W-:-:S03]  /*0da0*/  @P5 LOP3.LUT R5, R5, R26, RZ, 0x3c, !PT ;  /* 0x0000001a05055212 */ /* 0x000fc600078e3cff */
[----:B------:R-:W2:Y:S01]  /*0db0*/  @P0 LDG.E R26, desc[UR4][R10.64+0x134] ;  /* 0x000134040a1a0981 */ /* 0x000ea2000c1e1900 */
[----:B------:R-:W-:-:S05]  /*0dc0*/  VIADD R17, R17, 0x10 ;  /* 0x0000001011117836 */ /* 0x000fca0000000000 */
[----:B------:R-:W-:Y:S02]  /*0dd0*/  ISETP.NE.AND P1, PT, R17, 0x20, PT ;  /* 0x000000201100780c */ /* 0x000fe40003f25270 */
[----:B----4-:R-:W-:Y:S02]  /*0de0*/  @P6 LOP3.LUT R4, R4, R19, RZ, 0x3c, !PT ;  /* 0x0000001304046212 */ /* 0x010fe400078e3cff */
[----:B------:R-:W-:Y:S02]  /*0df0*/  @P6 LOP3.LUT R5, R5, R22, RZ, 0x3c, !PT ;  /* 0x0000001605056212 */ /* 0x000fe400078e3cff */
[----:B------:R-:W-:-:S04]  /*0e00*/  @P6 LOP3.LUT R2, R2, R21, RZ, 0x3c, !PT ;  /* 0x0000001502026212 */ /* 0x000fc800078e3cff */
[----:B------:R-:W-:Y:S02]  /*0e10*/  @P0 LOP3.LUT R2, R2, R25, RZ, 0x3c, !PT ;  /* 0x0000001902020212 */ /* 0x000fe400078e3cff */
[----:B---3--:R-:W-:Y:S02]  /*0e20*/  @P6 LOP3.LUT R7, R7, R20, RZ, 0x3c, !PT ;  /* 0x0000001407076212 */ /* 0x008fe400078e3cff */
[----:B--2---:R-:W-:Y:S02]  /*0e30*/  @P6 LOP3.LUT R3, R3, R18, RZ, 0x3c, !PT ;  /* 0x0000001203036212 */ /* 0x004fe400078e3cff */
[----:B------:R-:W-:Y:S02]  /*0e40*/  @P0 LOP3.LUT R7, R7, R24, RZ, 0x3c, !PT ;  /* 0x0000001807070212 */ /* 0x000fe400078e3cff */
[----:B------:R-:W-:Y:S02]  /*0e50*/  @P0 LOP3.LUT R4, R4, R23, RZ, 0x3c, !PT ;  /* 0x0000001704040212 */ /* 0x000fe400078e3cff */
[----:B------:R-:W-:-:S02]  /*0e60*/  @P0 LOP3.LUT R3, R3, R28, RZ, 0x3c, !PT ;  /* 0x0000001c03030212 */ /* 0x000fc400078e3cff */
[----:B------:R-:W-:Y:S01]  /*0e70*/  @P0 LOP3.LUT R5, R5, R26, RZ, 0x3c, !PT ;  /* 0x0000001a05050212 */ /* 0x000fe200078e3cff */
[----:B------:R-:W-:Y:S06]  /*0e80*/  @P1 BRA `(.L_x_13) ;  /* 0xfffffff400481947 */ /* 0x000fec000383ffff */
[----:B------:R-:W-:-:S05]  /*0e90*/  VIADD R15, R15, 0x1 ;  /* 0x000000010f0f7836 */ /* 0x000fca0000000000 */
[----:B------:R-:W-:-:S13]  /*0ea0*/  ISETP.NE.AND P0, PT, R15, 0x5, PT ;  /* 0x000000050f00780c */ /* 0x000fda0003f05270 */
[----:B------:R-:W-:Y:S05]  /*0eb0*/  @P0 BRA `(.L_x_14) ;  /* 0xfffffff400280947 */ /* 0x000fea000383ffff */
[----:B------:R-:W0:Y:S01]  /*0ec0*/  LDC.64 R10, c[0x0][0x3a0] ;  /* 0x0000e800ff0a7b82 */ /* 0x000e220000000a00 */
[----:B------:R-:W-:Y:S01]  /*0ed0*/  VIADD R14, R14, 0x1 ;  /* 0x000000010e0e7836 */ /* 0x000fe20000000000 */
[----:B------:R-:W-:-:S04]  /*0ee0*/  LOP3.LUT R15, R13, 0x3, RZ, 0xc0, !PT ;  /* 0x000000030d0f7812 */ /* 0x000fc800078ec0ff */
[----:B------:R-:W-:Y:S01]  /*0ef0*/  ISETP.GE.U32.AND P0, PT, R14, R15, PT ;  /* 0x0000000f0e00720c */ /* 0x000fe20003f06070 */
[----:B0-----:R-:W-:-:S05]  /*0f00*/  IMAD.WIDE R10, R0, 0x30, R10 ;  /* 0x00000030000a7825 */ /* 0x001fca00078e020a */
[----:B------:R0:W-:Y:S04]  /*0f10*/  STG.E desc[UR4][R10.64+0x4], R7 ;  /* 0x000004070a007986 */ /* 0x0001e8000c101904 */
[----:B------:R0:W-:Y:S04]  /*0f20*/  STG.E.64 desc[UR4][R10.64+0x8], R4 ;  /* 0x000008040a007986 */ /* 0x0001e8000c101b04 */
[----:B------:R0:W-:Y:S01]  /*0f30*/  STG.E.64 desc[UR4][R10.64+0x10], R2 ;  /* 0x000010020a007986 */ /* 0x0001e2000c101b04 */
[----:B------:R-:W-:Y:S05]  /*0f40*/  @!P0 BRA `(.L_x_15) ;  /* 0xfffffff000f48947 */ /* 0x000fea000383ffff */
.L_x_12:
[----:B------:R-:W-:Y:S05]  /*0f50*/  BSYNC.RECONVERGENT B1 ;  /* 0x0000000000017941 */ /* 0x000fea0003800200 */
.L_x_11:
[C---:B------:R-:W-:Y:S01]  /*0f60*/  ISETP.GT.U32.AND P0, PT, R13.reuse, 0x3, PT ;  /* 0x000000030d00780c */ /* 0x040fe20003f04070 */
[----:B------:R-:W-:Y:S01]  /*0f70*/  VIADD R12, R12, 0x1 ;  /* 0x000000010c0c7836 */ /* 0x000fe20000000000 */
[--C-:B------:R-:W-:Y:S02]  /*0f80*/  SHF.R.U64 R13, R13, 0x2, R6.reuse ;  /* 0x000000020d0d7819 */ /* 0x100fe40000001206 */
[----:B------:R-:W-:Y:S02]  /*0f90*/  ISETP.GT.U32.AND.EX P0, PT, R6, RZ, PT, P0 ;  /* 0x000000ff0600720c */ /* 0x000fe40003f04100 */
[----:B------:R-:W-:-:S11]  /*0fa0*/  SHF.R.U32.HI R6, RZ, 0x2, R6 ;  /* 0x00000002ff067819 */ /* 0x000fd60000011606 */
[----:B------:R-:W-:Y:S05]  /*0fb0*/  @P0 BRA `(.L_x_16) ;  /* 0xfffffff000b80947 */ /* 0x000fea000383ffff */
.L_x_10:
[----:B------:R-:W-:Y:S05]  /*0fc0*/  BSYNC.RECONVERGENT B0 ;  /* 0x0000000000007941 */ /* 0x000fea0003800200 */
.L_x_9:
[----:B------:R-:W1:Y:S01]  /*0fd0*/  LDCU.64 UR6, c[0x0][0x390] ;  /* 0x00007200ff0677ac */ /* 0x000e620008000a00 */
[----:B0-----:R-:W0:Y:S01]  /*0fe0*/  LDC R8, c[0x0][0x398] ;  /* 0x0000e600ff087b82 */ /* 0x001e220000000800 */
[----:B------:R-:W-:Y:S01]  /*0ff0*/  SHF.R.U32.HI R6, RZ, 0x2, R7 ;  /* 0x00000002ff067819 */ /* 0x000fe20000011607 */
[----:B------:R-:W-:Y:S01]  /*1000*/  IMAD.MOV.U32 R15, RZ, RZ, R2 ;  /* 0x000000ffff0f7224 */ /* 0x000fe200078e0002 */
[----:B------:R-:W2:Y:S01]  /*1010*/  LDCU.64 UR8, c[0x0][0x380] ;  /* 0x00007000ff0877ac */ /* 0x000ea20008000a00 */
[----:B------:R-:W-:Y:S01]  /*1020*/  IMAD.MOV.U32 R14, RZ, RZ, R5 ;  /* 0x000000ffff0e7224 */ /* 0x000fe200078e0005 */
[----:B------:R-:W-:Y:S01]  /*1030*/  LOP3.LUT R6, R6, R7, RZ, 0x3c, !PT ;  /* 0x0000000706067212 */ /* 0x000fe200078e3cff */
[----:B------:R-:W-:Y:S01]  /*1040*/  IMAD.SHL.U32 R7, R3, 0x10, RZ ;  /* 0x0000001003077824 */ /* 0x000fe200078e00ff */
[----:B-1----:R-:W1:Y:S01]  /*1050*/  I2F.U32.RP R9, UR7 ;  /* 0x0000000700097d06 */ /* 0x002e620008209000 */
[----:B------:R-:W-:Y:S02]  /*1060*/  ISETP.NE.U32.AND P1, PT, RZ, UR7, PT ;  /* 0x00000007ff007c0c */ /* 0x000fe4000bf25070 */
[----:B--2---:R-:W-:-:S02]  /*1070*/  LEA R2, P2, R0, UR8, 0x2 ;  /* 0x0000000800027c11 */ /* 0x004fc4000f8410ff */
[----:B0-----:R-:W-:Y:S01]  /*1080*/  LOP3.LUT R12, R8, 0xaad26b49, RZ, 0x3c, !PT ;  /* 0xaad26b49080c7812 */ /* 0x001fe200078e3cff */
[----:B------:R-:W-:-:S04]  /*1090*/  IMAD.SHL.U32 R8, R6, 0x2, RZ ;  /* 0x0000000206087824 */ /* 0x000fc800078e00ff */
[----:B------:R-:W-:Y:S01]  /*10a0*/  IMAD R12, R12, 0x4182bed5, RZ ;  /* 0x4182bed50c0c7824 */ /* 0x000fe200078e02ff */
[----:B------:R-:W-:Y:S01]  /*10b0*/  LOP3.LUT R8, R6, R8, R7, 0x96, !PT ;  /* 0x0000000806087212 */ /* 0x000fe200078e9607 */
[----:B-1----:R-:W0:Y:S02]  /*10c0*/  MUFU.RCP R9, R9 ;  /* 0x0000000900097308 */ /* 0x002e240000001000 */
[----:B------:R-:W-:Y:S02]  /*10d0*/  VIADD R6, R12, 0xd9fc63dd ;  /* 0xd9fc63dd0c067836 */ /* 0x000fe40000000000 */
[----:B0-----:R-:W-:-:S04]  /*10e0*/  VIADD R10, R9, 0xffffffe ;  /* 0x0ffffffe090a7836 */ /* 0x001fc80000000000 */
[----:B------:R0:W1:Y:S02]  /*10f0*/  F2I.FTZ.U32.TRUNC.NTZ R11, R10 ;  /* 0x0000000a000b7305 */ /* 0x000064000021f000 */
[----:B0-----:R-:W-:Y:S02]  /*1100*/  IMAD.MOV.U32 R10, RZ, RZ, RZ ;  /* 0x000000ffff0a7224 */ /* 0x001fe400078e00ff */
[----:B-1----:R-:W-:-:S04]  /*1110*/  IMAD.MOV R9, RZ, RZ, -R11 ;  /* 0x000000ffff097224 */ /* 0x002fc800078e0a0b */
[----:B------:R-:W-:Y:S01]  /*1120*/  IMAD R7, R9, UR7, RZ ;  /* 0x0000000709077c24 */ /* 0x000fe2000f8e02ff */
[----:B------:R-:W-:Y:S01]  /*1130*/  LOP3.LUT R9, R8, R3, RZ, 0x3c, !PT ;  /* 0x0000000308097212 */ /* 0x000fe200078e3cff */
[----:B------:R-:W-:Y:S02]  /*1140*/  IMAD.MOV.U32 R8, RZ, RZ, R3 ;  /* 0x000000ffff087224 */ /* 0x000fe400078e0003 */
[----:B------:R-:W-:-:S04]  /*1150*/  IMAD.HI.U32 R10, R11, R7, R10 ;  /* 0x000000070b0a7227 */ /* 0x000fc800078e000a */
[----:B------:R-:W-:-:S04]  /*1160*/  IMAD.IADD R7, R9, 0x1, R6 ;  /* 0x0000000109077824 */ /* 0x000fc800078e0206 */
[----:B------:R-:W-:-:S04]  /*1170*/  IMAD.HI.U32 R10, R10, R7, RZ ;  /* 0x000000070a0a7227 */ /* 0x000fc800078e00ff */
[----:B------:R-:W-:-:S04]  /*1180*/  IMAD.MOV R10, RZ, RZ, -R10 ;  /* 0x000000ffff0a7224 */ /* 0x000fc800078e0a0a */
[----:B------:R-:W-:Y:S01]  /*1190*/  IMAD R12, R10, UR7, R7 ;  /* 0x000000070a0c7c24 */ /* 0x000fe2000f8e0207 */
[----:B------:R-:W-:Y:S01]  /*11a0*/  SHF.R.S32.HI R7, RZ, 0x1f, R0 ;  /* 0x0000001fff077819 */ /* 0x000fe20000011400 */
[----:B------:R-:W0:Y:S03]  /*11b0*/  LDC.64 R10, c[0x0][0x3a0] ;  /* 0x0000e800ff0a7b82 */ /* 0x000e260000000a00 */
[----:B------:R-:W-:Y:S02]  /*11c0*/  ISETP.GE.U32.AND P0, PT, R12, UR7, PT ;  /* 0x000000070c007c0c */ /* 0x000fe4000bf06070 */
[----:B------:R-:W-:Y:S01]  /*11d0*/  LEA.HI.X R3, R0, UR9, R7, 0x2, P2 ;  /* 0x0000000900037c11 */ /* 0x000fe200090f1407 */
[----:B------:R-:W-:-:S10]  /*11e0*/  IMAD.MOV.U32 R7, RZ, RZ, R4 ;  /* 0x000000ffff077224 */ /* 0x000fd400078e0004 */
[----:B------:R-:W-:-:S05]  /*11f0*/  @P0 VIADD R12, R12, -UR7 ;  /* 0x800000070c0c0c36 */ /* 0x000fca0008000000 */
[----:B------:R-:W-:Y:S01]  /*1200*/  ISETP.GE.U32.AND P0, PT, R12, UR7, PT ;  /* 0x000000070c007c0c */ /* 0x000fe2000bf06070 */
[----:B0-----:R-:W-:-:S05]  /*1210*/  IMAD.WIDE R10, R0, 0x30, R10 ;  /* 0x00000030000a7825 */ /* 0x001fca00078e020a */
[----:B------:R-:W-:Y:S04]  /*1220*/  STG.E.64 desc[UR4][R10.64+0x8], R14 ;  /* 0x0000080e0a007986 */ /* 0x000fe8000c101b04 */
[----:B------:R-:W-:Y:S03]  /*1230*/  STG.E.64 desc[UR4][R10.64+0x10], R8 ;  /* 0x000010080a007986 */ /* 0x000fe6000c101b04 */
[----:B------:R-:W-:Y:S01]  /*1240*/  @P0 VIADD R12, R12, -UR7 ;  /* 0x800000070c0c0c36 */ /* 0x000fe20008000000 */
[----:B------:R-:W-:Y:S01]  /*1250*/  @!P1 LOP3.LUT R12, RZ, UR7, RZ, 0x33, !PT ;  /* 0x00000007ff0c9c12 */ /* 0x000fe2000f8e33ff */
[----:B------:R-:W-:Y:S04]  /*1260*/  STG.E.64 desc[UR4][R10.64+0x18], RZ ;  /* 0x000018ff0a007986 */ /* 0x000fe8000c101b04 */
[----:B------:R-:W-:Y:S01]  /*1270*/  VIADD R5, R12, UR6 ;  /* 0x000000060c057c36 */ /* 0x000fe20008000000 */
[----:B------:R-:W-:Y:S04]  /*1280*/  STG.E desc[UR4][R10.64+0x20], RZ ;  /* 0x000020ff0a007986 */ /* 0x000fe8000c101904 */
[----:B------:R-:W-:Y:S04]  /*1290*/  STG.E.64 desc[UR4][R10.64+0x28], RZ ;  /* 0x000028ff0a007986 */ /* 0x000fe8000c101b04 */
[----:B------:R-:W-:Y:S04]  /*12a0*/  STG.E.64 desc[UR4][R10.64], R6 ;  /* 0x000000060a007986 */ /* 0x000fe8000c101b04 */
[----:B------:R-:W-:Y:S01]  /*12b0*/  STG.E desc[UR4][R2.64], R5 ;  /* 0x0000000502007986 */ /* 0x000fe2000c101904 */
[----:B------:R-:W-:Y:S05]  /*12c0*/  EXIT ;  /* 0x000000000000794d */ /* 0x000fea0003800000 */
.L_x_17:
        /* <DEDUP_REMOVED lines=11> */
.L_x_20:


//--------------------- .nv.global.init           --------------------------
	.section	.nv.global.init,"aw",@progbits
	.align	4
.nv.global.init:
	.type		mrg32k3aM1SubSeq,@object
	.size		mrg32k3aM1SubSeq,(mrg32k3aM2SubSeq - mrg32k3aM1SubSeq)
mrg32k3aM1SubSeq:
        /*0000*/ 	.byte	0x0b, 0xcc, 0xee, 0x04, 0x73, 0x29, 0x8b, 0x6f, 0xf6, 0x53, 0x03, 0xf6, 0x23, 0xf6, 0xea, 0xda
        /* <DEDUP_REMOVED lines=125> */
	.type		mrg32k3aM2SubSeq,@object
	.size		mrg32k3aM2SubSeq,(mrg32k3aM1 - mrg32k3aM2SubSeq)
mrg32k3aM2SubSeq:
        /* <DEDUP_REMOVED lines=126> */
	.type		mrg32k3aM1,@object
	.size		mrg32k3aM1,(mrg32k3aM1Seq - mrg32k3aM1)
mrg32k3aM1:
        /* <DEDUP_REMOVED lines=144> */
	.type		mrg32k3aM1Seq,@object
	.size		mrg32k3aM1Seq,(mrg32k3aM2 - mrg32k3aM1Seq)
mrg32k3aM1Seq:
        /* <DEDUP_REMOVED lines=144> */
	.type		mrg32k3aM2,@object
	.size		mrg32k3aM2,(mrg32k3aM2Seq - mrg32k3aM2)
mrg32k3aM2:
        /* <DEDUP_REMOVED lines=144> */
	.type		mrg32k3aM2Seq,@object
	.size		mrg32k3aM2Seq,(precalc_xorwow_matrix - mrg32k3aM2Seq)
mrg32k3aM2Seq:
        /* <DEDUP_REMOVED lines=144> */
	.type		precalc_xorwow_matrix,@object
	.size		precalc_xorwow_matrix,(precalc_xorwow_offset_matrix - precalc_xorwow_matrix)
precalc_xorwow_matrix:
        /* <DEDUP_REMOVED lines=6400> */
	.type		precalc_xorwow_offset_matrix,@object
	.size		precalc_xorwow_offset_matrix,(.L_1 - precalc_xorwow_offset_matrix)
precalc_xorwow_offset_matrix:
        /* <DEDUP_REMOVED lines=6400> */
.L_1:


//--------------------- .nv.shared.reserved.0     --------------------------
	.section	.nv.shared.reserved.0,"aw",@nobits
	.weak		__nv_reservedSMEM_offset_0_alias
	.size		__nv_reservedSMEM_offset_0_alias, 0, 64
	.other		__nv_reservedSMEM_offset_0_alias,@"STO_CUDA_RESERVED_SHARED STV_DEFAULT"
__nv_reservedSMEM_offset_0_alias:
	.zero		0
	.zero		64


//--------------------- .nv.constant0._Z4fillPii  --------------------------
	.section	.nv.constant0._Z4fillPii,"a",@progbits
	.sectionflags	@""
	.align	4
.nv.constant0._Z4fillPii:
	.zero		908


//--------------------- .nv.constant0._Z23eliminar_iguales_juntosPiiiS_ --------------------------
	.section	.nv.constant0._Z23eliminar_iguales_juntosPiiiS_,"a",@progbits
	.sectionflags	@""
	.align	4
.nv.constant0._Z23eliminar_iguales_juntosPiiiS_:
	.zero		920


//--------------------- .nv.constant0._Z13random_matrixPiiiiijP17curandStateXORWOW --------------------------
	.section	.nv.constant0._Z13random_matrixPiiiiijP17curandStateXORWOW,"a",@progbits
	.sectionflags	@""
	.align	4
.nv.constant0._Z13random_matrixPiiiiijP17curandStateXORWOW:
	.zero		936


//--------------------- SYMBOLS --------------------------

	.type		.nv.reservedSmem.offset0,@object
	.size		.nv.reservedSmem.offset0,0x4
